	.target	sm_90a

	.elftype	@"ET_EXEC"


//--------------------- .note.nv.tkinfo           --------------------------
	.section	.note.nv.tkinfo,"",@"SHT_NOTE"
	.sectionflags	@"SHF_NOTE_NV_TKINFO"
	.tkinfo
        /*0018*/ 	.word	0x00000002
        /*0030*/ 	.string	""
        /*0030*/ 	.string	"ptxas"
        /*0030*/ 	.string	"Cuda compilation tools, release 13.0, V13.0.88"
        /*0030*/ 	.string	"Build cuda_13.0.r13.0/compiler.36424714_0"
        /*0030*/ 	.string	"-arch sm_90a -m 64 "



//--------------------- .note.nv.cuinfo           --------------------------
	.section	.note.nv.cuinfo,"",@"SHT_NOTE"
	.sectionflags	@"SHF_NOTE_NV_CUINFO"
        /*0018*/ 	.short	0x0002
        /*001a*/ 	.short	0x005a
        /*001c*/ 	.short	0x0082
	.zero		2


//--------------------- .nv.info                  --------------------------
	.section	.nv.info,"",@"SHT_CUDA_INFO"
	.align	4


	//----- nvinfo : EIATTR_REGCOUNT
	.align		4
        /*0000*/ 	.byte	0x04, 0x2f
        /*0002*/ 	.short	(.L_12 - .L_11)
	.align		4
.L_11:
        /*0004*/ 	.word	index@(_ZN7cutlass13device_kernelINS_4gemm6kernel13GemmUniversalIN4cute5tupleIJiiiiEEENS1_10collective13CollectiveMmaINS1_37MainloopSm90TmaGmmaWarpSpecializedFP8ILi3ENS5_IJNS4_1CILi1EEESB_SB_EEENS1_32KernelTmaWarpSpecializedPingpongEEENS5_IJNSA_ILi64EEESF_NSA_ILi32EEEEEENS_12float_e4m3_tENS5_IJlSB_lEEESI_SJ_NS4_8TiledMMAINS4_8MMA_AtomIJNS4_4SM904GMMA30MMA_64x64x32_F32E4M3E4M3_SS_TNILNSN_7ScaleInE1ELSP_1EEEEEENS4_6LayoutISC_NS5_IJNSA_ILi0EEEST_ST_EEEEENS5_IJNS4_10UnderscoreESW_SW_EEEEENS4_13SM90_TMA_LOADENS4_14ComposedLayoutINS4_7SwizzleILi1ELi4ELi3EEENS4_18smem_ptr_flag_bitsILi8EEENSS_INS5_IJNSA_ILi8EEESG_EEENS5_IJSG_SB_EEEEEEEvNS4_8identityESZ_S19_vS1A_EENS_8epilogue10collective6detail29Sm90TmaWarpSpecializedAdapterINS1D_15DefaultEpilogueISI_SJ_SJ_NS1C_6thread17LinearCombinationISI_Li1EffLNS1H_9ScaleType4KindE0ELNS_15FloatRoundStyleE2ESI_EENS1_15EpilogueDefaultEEEEEvvEEEEvNT_6ParamsE)
        /*0008*/ 	.word	0x000000a8


	//----- nvinfo : EIATTR_FRAME_SIZE
	.align		4
.L_12:
        /*000c*/ 	.byte	0x04, 0x11
        /*000e*/ 	.short	(.L_14 - .L_13)
	.align		4
.L_13:
        /*0010*/ 	.word	index@(_ZN7cutlass13device_kernelINS_4gemm6kernel13GemmUniversalIN4cute5tupleIJiiiiEEENS1_10collective13CollectiveMmaINS1_37MainloopSm90TmaGmmaWarpSpecializedFP8ILi3ENS5_IJNS4_1CILi1EEESB_SB_EEENS1_32KernelTmaWarpSpecializedPingpongEEENS5_IJNSA_ILi64EEESF_NSA_ILi32EEEEEENS_12float_e4m3_tENS5_IJlSB_lEEESI_SJ_NS4_8TiledMMAINS4_8MMA_AtomIJNS4_4SM904GMMA30MMA_64x64x32_F32E4M3E4M3_SS_TNILNSN_7ScaleInE1ELSP_1EEEEEENS4_6LayoutISC_NS5_IJNSA_ILi0EEEST_ST_EEEEENS5_IJNS4_10UnderscoreESW_SW_EEEEENS4_13SM90_TMA_LOADENS4_14ComposedLayoutINS4_7SwizzleILi1ELi4ELi3EEENS4_18smem_ptr_flag_bitsILi8EEENSS_INS5_IJNSA_ILi8EEESG_EEENS5_IJSG_SB_EEEEEEEvNS4_8identityESZ_S19_vS1A_EENS_8epilogue10collective6detail29Sm90TmaWarpSpecializedAdapterINS1D_15DefaultEpilogueISI_SJ_SJ_NS1C_6thread17LinearCombinationISI_Li1EffLNS1H_9ScaleType4KindE0ELNS_15FloatRoundStyleE2ESI_EENS1_15EpilogueDefaultEEEEEvvEEEEvNT_6ParamsE)
        /*0014*/ 	.word	0x00000000


	//----- nvinfo : EIATTR_MIN_STACK_SIZE
	.align		4
.L_14:
        /*0018*/ 	.byte	0x04, 0x12
        /*001a*/ 	.short	(.L_16 - .L_15)
	.align		4
.L_15:
        /*001c*/ 	.word	index@(_ZN7cutlass13device_kernelINS_4gemm6kernel13GemmUniversalIN4cute5tupleIJiiiiEEENS1_10collective13CollectiveMmaINS1_37MainloopSm90TmaGmmaWarpSpecializedFP8ILi3ENS5_IJNS4_1CILi1EEESB_SB_EEENS1_32KernelTmaWarpSpecializedPingpongEEENS5_IJNSA_ILi64EEESF_NSA_ILi32EEEEEENS_12float_e4m3_tENS5_IJlSB_lEEESI_SJ_NS4_8TiledMMAINS4_8MMA_AtomIJNS4_4SM904GMMA30MMA_64x64x32_F32E4M3E4M3_SS_TNILNSN_7ScaleInE1ELSP_1EEEEEENS4_6LayoutISC_NS5_IJNSA_ILi0EEEST_ST_EEEEENS5_IJNS4_10UnderscoreESW_SW_EEEEENS4_13SM90_TMA_LOADENS4_14ComposedLayoutINS4_7SwizzleILi1ELi4ELi3EEENS4_18smem_ptr_flag_bitsILi8EEENSS_INS5_IJNSA_ILi8EEESG_EEENS5_IJSG_SB_EEEEEEEvNS4_8identityESZ_S19_vS1A_EENS_8epilogue10collective6detail29Sm90TmaWarpSpecializedAdapterINS1D_15DefaultEpilogueISI_SJ_SJ_NS1C_6thread17LinearCombinationISI_Li1EffLNS1H_9ScaleType4KindE0ELNS_15FloatRoundStyleE2ESI_EENS1_15EpilogueDefaultEEEEEvvEEEEvNT_6ParamsE)
        /*0020*/ 	.word	0x00000000
.L_16:


//--------------------- .nv.compat                --------------------------
	.section	.nv.compat,"",@"SHT_CUDA_COMPAT_INFO"
	.align	4
        /*0000*/ 	.byte	0x02, 0x09, 0x01, 0x00, 0x02, 0x02, 0x04, 0x00, 0x02, 0x05, 0x05, 0x00, 0x03, 0x07, 0x01, 0x01
        /*0010*/ 	.byte	0x02, 0x03, 0x01, 0x00, 0x02, 0x06, 0x01, 0x00, 0x04, 0x0b, 0x08, 0x00, 0x00, 0x00, 0x00, 0x00
        /*0020*/ 	.byte	0x00, 0x00, 0x00, 0x00


//--------------------- .nv.info._ZN7cutlass13device_kernelINS_4gemm6kernel13GemmUniversalIN4cute5tupleIJiiiiEEENS1_10collective13CollectiveMmaINS1_37MainloopSm90TmaGmmaWarpSpecializedFP8ILi3ENS5_IJNS4_1CILi1EEESB_SB_EEENS1_32KernelTmaWarpSpecializedPingpongEEENS5_IJNSA_ILi64EEESF_NSA_ILi32EEEEEENS_12float_e4m3_tENS5_IJlSB_lEEESI_SJ_NS4_8TiledMMAINS4_8MMA_AtomIJNS4_4SM904GMMA30MMA_64x64x32_F32E4M3E4M3_SS_TNILNSN_7ScaleInE1ELSP_1EEEEEENS4_6LayoutISC_NS5_IJNSA_ILi0EEEST_ST_EEEEENS5_IJNS4_10UnderscoreESW_SW_EEEEENS4_13SM90_TMA_LOADENS4_14ComposedLayoutINS4_7SwizzleILi1ELi4ELi3EEENS4_18smem_ptr_flag_bitsILi8EEENSS_INS5_IJNSA_ILi8EEESG_EEENS5_IJSG_SB_EEEEEEEvNS4_8identityESZ_S19_vS1A_EENS_8epilogue10collective6detail29Sm90TmaWarpSpecializedAdapterINS1D_15DefaultEpilogueISI_SJ_SJ_NS1C_6thread17LinearCombinationISI_Li1EffLNS1H_9ScaleType4KindE0ELNS_15FloatRoundStyleE2ESI_EENS1_15EpilogueDefaultEEEEEvvEEEEvNT_6ParamsE --------------------------
	.section	.nv.info._ZN7cutlass13device_kernelINS_4gemm6kernel13GemmUniversalIN4cute5tupleIJiiiiEEENS1_10collective13CollectiveMmaINS1_37MainloopSm90TmaGmmaWarpSpecializedFP8ILi3ENS5_IJNS4_1CILi1EEESB_SB_EEENS1_32KernelTmaWarpSpecializedPingpongEEENS5_IJNSA_ILi64EEESF_NSA_ILi32EEEEEENS_12float_e4m3_tENS5_IJlSB_lEEESI_SJ_NS4_8TiledMMAINS4_8MMA_AtomIJNS4_4SM904GMMA30MMA_64x64x32_F32E4M3E4M3_SS_TNILNSN_7ScaleInE1ELSP_1EEEEEENS4_6LayoutISC_NS5_IJNSA_ILi0EEEST_ST_EEEEENS5_IJNS4_10UnderscoreESW_SW_EEEEENS4_13SM90_TMA_LOADENS4_14ComposedLayoutINS4_7SwizzleILi1ELi4ELi3EEENS4_18smem_ptr_flag_bitsILi8EEENSS_INS5_IJNSA_ILi8EEESG_EEENS5_IJSG_SB_EEEEEEEvNS4_8identityESZ_S19_vS1A_EENS_8epilogue10collective6detail29Sm90TmaWarpSpecializedAdapterINS1D_15DefaultEpilogueISI_SJ_SJ_NS1C_6thread17LinearCombinationISI_Li1EffLNS1H_9ScaleType4KindE0ELNS_15FloatRoundStyleE2ESI_EENS1_15EpilogueDefaultEEEEEvvEEEEvNT_6ParamsE,"",@"SHT_CUDA_INFO"
	.sectionflags	@""
	.align	4


	//----- nvinfo : EIATTR_CUDA_API_VERSION
	.align		4
        /*0000*/ 	.byte	0x04, 0x37
        /*0002*/ 	.short	(.L_18 - .L_17)
.L_17:
        /*0004*/ 	.word	0x00000082


	//----- nvinfo : EIATTR_KPARAM_INFO
	.align		4
.L_18:
        /*0008*/ 	.byte	0x04, 0x17
        /*000a*/ 	.short	(.L_20 - .L_19)
.L_19:
        /*000c*/ 	.word	0x00000000
        /*0010*/ 	.short	0x0000
        /*0012*/ 	.short	0x0070
        /*0014*/ 	.byte	0x00, 0xf0, 0x01, 0x10


	//----- nvinfo : EIATTR_SPARSE_MMA_MASK
	.align		4
.L_20:
        /*0018*/ 	.byte	0x03, 0x50
        /*001a*/ 	.short	0x0000


	//----- nvinfo : EIATTR_MAXREG_COUNT
	.align		4
        /*001c*/ 	.byte	0x03, 0x1b
        /*001e*/ 	.short	0x00a8


	//----- nvinfo : EIATTR_NUM_BARRIERS
	.align		4
        /*0020*/ 	.byte	0x02, 0x4c
        /*0022*/ 	.byte	0x01
	.zero		1


	//----- nvinfo : EIATTR_MERCURY_ISA_VERSION
	.align		4
        /*0024*/ 	.byte	0x03, 0x5f
        /*0026*/ 	.short	0x0101


	//----- nvinfo : EIATTR_INT_WARP_WIDE_INSTR_OFFSETS
	.align		4
        /*0028*/ 	.byte	0x04, 0x31
        /*002a*/ 	.short	(.L_22 - .L_21)


	//   ....[0]....
.L_21:
        /*002c*/ 	.word	0x00000400


	//   ....[1]....
        /*0030*/ 	.word	0x00000420


	//   ....[2]....
        /*0034*/ 	.word	0x000004a0


	//   ....[3]....
        /*0038*/ 	.word	0x000004b0


	//   ....[4]....
        /*003c*/ 	.word	0x000004c0


	//   ....[5]....
        /*0040*/ 	.word	0x000004e0


	//   ....[6]....
        /*0044*/ 	.word	0x00000530


	//   ....[7]....
        /*0048*/ 	.word	0x00000550


	//----- nvinfo : EIATTR_COOP_GROUP_MASK_REGIDS
	.align		4
.L_22:
        /*004c*/ 	.byte	0x04, 0x29
        /*004e*/ 	.short	(.L_24 - .L_23)


	//   ....[0]....
.L_23:
        /*0050*/ 	.word	0xffffffff


	//   ....[1]....
        /*0054*/ 	.word	0xffffffff


	//   ....[2]....
        /*0058*/ 	.word	0xffffffff


	//   ....[3]....
        /*005c*/ 	.word	0xffffffff


	//   ....[4]....
        /*0060*/ 	.word	0xffffffff


	//   ....[5]....
        /*0064*/ 	.word	0xffffffff


	//----- nvinfo : EIATTR_COOP_GROUP_INSTR_OFFSETS
	.align		4
.L_24:
        /*0068*/ 	.byte	0x04, 0x28
        /*006a*/ 	.short	(.L_26 - .L_25)


	//   ....[0]....
.L_25:
        /*006c*/ 	.word	0x00000060


	//   ....[1]....
        /*0070*/ 	.word	0x00000070


	//   ....[2]....
        /*0074*/ 	.word	0x00000130


	//   ....[3]....
        /*0078*/ 	.word	0x000002a0


	//   ....[4]....
        /*007c*/ 	.word	0x000002e0


	//   ....[5]....
        /*0080*/ 	.word	0x00000320


	//----- nvinfo : EIATTR_REG_RECONFIG
	.align		4
.L_26:
        /*0084*/ 	.byte	0x01, 0x54
	.zero		2


	//----- nvinfo : EIATTR_MBARRIER_INSTR_OFFSETS
	.align		4
        /*0088*/ 	.byte	0x04, 0x39
        /*008a*/ 	.short	(.L_28 - .L_27)


	//   ....[0]....
.L_27:
        /*008c*/ 	.word	0x00000230
        /*0090*/ 	.word	0x000000ff
        /*0094*/ 	.word	0x00000000
        /*0098*/ 	.short	0x0100
        /*009a*/ 	.byte	0x08
	.zero		1


	//   ....[1]....
        /*009c*/ 	.word	0x00000240
        /*00a0*/ 	.word	0x000000ff
        /*00a4*/ 	.word	0x00000018
        /*00a8*/ 	.short	0x0100
        /*00aa*/ 	.byte	0x08
	.zero		1


	//   ....[2]....
        /*00ac*/ 	.word	0x00000250
        /*00b0*/ 	.word	0x000000ff
        /*00b4*/ 	.word	0x00000008
        /*00b8*/ 	.short	0x0100
        /*00ba*/ 	.byte	0x08
	.zero		1


	//   ....[3]....
        /*00bc*/ 	.word	0x00000260
        /*00c0*/ 	.word	0x000000ff
        /*00c4*/ 	.word	0x00000020
        /*00c8*/ 	.short	0x0100
        /*00ca*/ 	.byte	0x08
	.zero		1


	//   ....[4]....
        /*00cc*/ 	.word	0x00000270
        /*00d0*/ 	.word	0x000000ff
        /*00d4*/ 	.word	0x00000010
        /*00d8*/ 	.short	0x0100
        /*00da*/ 	.byte	0x08
	.zero		1


	//   ....[5]....
        /*00dc*/ 	.word	0x00000280
        /*00e0*/ 	.word	0x000000ff
        /*00e4*/ 	.word	0x00000028
        /*00e8*/ 	.short	0x0100
        /*00ea*/ 	.byte	0x08
	.zero		1


	//   ....[6]....
        /*00ec*/ 	.word	0x00000590
        /*00f0*/ 	.word	0x000000ff
        /*00f4*/ 	.word	0x00000060
        /*00f8*/ 	.short	0x0100
        /*00fa*/ 	.byte	0x08
	.zero		1


	//   ....[7]....
        /*00fc*/ 	.word	0x00000600
        /*0100*/ 	.word	0x000000ff
        /*0104*/ 	.word	0x00000068
        /*0108*/ 	.short	0x0100
        /*010a*/ 	.byte	0x08
	.zero		1


	//   ....[8]....
        /*010c*/ 	.word	0x00000620
        /*0110*/ 	.word	0x000000ff
        /*0114*/ 	.word	0x00000040
        /*0118*/ 	.short	0x0100
        /*011a*/ 	.byte	0x09
	.zero		1


	//   ....[9]....
        /*011c*/ 	.word	0x00000630
        /*0120*/ 	.word	0x000000ff
        /*0124*/ 	.word	0x00000048
        /*0128*/ 	.short	0x0100
        /*012a*/ 	.byte	0x09
	.zero		1


	//   ....[10]....
        /*012c*/ 	.word	0x00000640
        /*0130*/ 	.word	0x000000ff
        /*0134*/ 	.word	0x00000050
        /*0138*/ 	.short	0x0100
        /*013a*/ 	.byte	0x09
	.zero		1


	//   ....[11]....
        /*013c*/ 	.word	0x00000650
        /*0140*/ 	.word	0x000000ff
        /*0144*/ 	.word	0x00000058
        /*0148*/ 	.short	0x0100
        /*014a*/ 	.byte	0x09
	.zero		1


	//   ....[12]....
        /*014c*/ 	.word	0x00001480
        /*0150*/ 	.word	0x000000ff
        /*0154*/ 	.word	0xfffffff8
        /*0158*/ 	.short	0x010a
        /*015a*/ 	.byte	0x0f
	.zero		1


	//   ....[13]....
        /*015c*/ 	.word	0x00001750
        /*0160*/ 	.word	0x000000ff
        /*0164*/ 	.word	0x00000000
        /*0168*/ 	.short	0x010a
        /*016a*/ 	.byte	0x06
	.zero		1


	//   ....[14]....
        /*016c*/ 	.word	0x00001790
        /*0170*/ 	.word	0x000000ff
        /*0174*/ 	.word	0x00000000
        /*0178*/ 	.short	0x010a
        /*017a*/ 	.byte	0x06
	.zero		1


	//   ....[15]....
        /*017c*/ 	.word	0x00001cb0
        /*0180*/ 	.word	0x000000ff
        /*0184*/ 	.word	0x00000000
        /*0188*/ 	.short	0x010a
        /*018a*/ 	.byte	0x09
	.zero		1


	//   ....[16]....
        /*018c*/ 	.word	0x00001cf0
        /*0190*/ 	.word	0x000000ff
        /*0194*/ 	.word	0x00000000
        /*0198*/ 	.short	0x010a
        /*019a*/ 	.byte	0x09
	.zero		1


	//   ....[17]....
        /*019c*/ 	.word	0x00002080
        /*01a0*/ 	.word	0x000000ff
        /*01a4*/ 	.word	0x00000000
        /*01a8*/ 	.short	0x0101
        /*01aa*/ 	.byte	0x08
	.zero		1


	//   ....[18]....
        /*01ac*/ 	.word	0x000023f0
        /*01b0*/ 	.word	0x0000000f
        /*01b4*/ 	.word	0x00000000
        /*01b8*/ 	.short	0x0101
        /*01ba*/ 	.byte	0x18
	.zero		1


	//   ....[19]....
        /*01bc*/ 	.word	0x000024d0
        /*01c0*/ 	.word	0x000000ff
        /*01c4*/ 	.word	0x00000000
        /*01c8*/ 	.short	0x0101
        /*01ca*/ 	.byte	0x08
	.zero		1


	//   ....[20]....
        /*01cc*/ 	.word	0x00002580
        /*01d0*/ 	.word	0x000000ff
        /*01d4*/ 	.word	0x00000008
        /*01d8*/ 	.short	0x010a
        /*01da*/ 	.byte	0x0f
	.zero		1


	//   ....[21]....
        /*01dc*/ 	.word	0x00004de0
        /*01e0*/ 	.word	0x00000004
        /*01e4*/ 	.word	0x00000000
        /*01e8*/ 	.short	0x0101
        /*01ea*/ 	.byte	0x18
	.zero		1


	//   ....[22]....
        /*01ec*/ 	.word	0x000056c0
        /*01f0*/ 	.word	0x00000013
        /*01f4*/ 	.word	0x00000018
        /*01f8*/ 	.short	0x010a
        /*01fa*/ 	.byte	0x3f
	.zero		1


	//   ....[23]....
        /*01fc*/ 	.word	0x00005a10
        /*0200*/ 	.word	0x0000000a
        /*0204*/ 	.word	0x00000068
        /*0208*/ 	.short	0x0101
        /*020a*/ 	.byte	0x3f
	.zero		1


	//   ....[24]....
        /*020c*/ 	.word	0x00006170
        /*0210*/ 	.word	0x00000007
        /*0214*/ 	.word	0x00000000
        /*0218*/ 	.short	0x010a
        /*021a*/ 	.byte	0x3f
	.zero		1


	//   ....[25]....
        /*021c*/ 	.word	0x000061f0
        /*0220*/ 	.word	0x00000006
        /*0224*/ 	.word	0x00000000
        /*0228*/ 	.short	0x010a
        /*022a*/ 	.byte	0x3f
	.zero		1


	//   ....[26]....
        /*022c*/ 	.word	0x00006280
        /*0230*/ 	.word	0x00000003
        /*0234*/ 	.word	0x00000000
        /*0238*/ 	.short	0x010a
        /*023a*/ 	.byte	0x3f
	.zero		1


	//   ....[27]....
        /*023c*/ 	.word	0x000062f0
        /*0240*/ 	.word	0x0000000f
        /*0244*/ 	.word	0xfffffff8
        /*0248*/ 	.short	0x010a
        /*024a*/ 	.byte	0x3f
	.zero		1


	//   ....[28]....
        /*024c*/ 	.word	0x00006350
        /*0250*/ 	.word	0x0000000f
        /*0254*/ 	.word	0x00000000
        /*0258*/ 	.short	0x010a
        /*025a*/ 	.byte	0x3f
	.zero		1


	//   ....[29]....
        /*025c*/ 	.word	0x000063b0
        /*0260*/ 	.word	0x00000010
        /*0264*/ 	.word	0x00000000
        /*0268*/ 	.short	0x010a
        /*026a*/ 	.byte	0x3f
	.zero		1


	//   ....[30]....
        /*026c*/ 	.word	0x00006410
        /*0270*/ 	.word	0x0000000f
        /*0274*/ 	.word	0x00000008
        /*0278*/ 	.short	0x010a
        /*027a*/ 	.byte	0x3f
	.zero		1


	//   ....[31]....
        /*027c*/ 	.word	0x000064e0
        /*0280*/ 	.word	0x00000013
        /*0284*/ 	.word	0x00000018
        /*0288*/ 	.short	0x010a
        /*028a*/ 	.byte	0x3f
	.zero		1


	//   ....[32]....
        /*028c*/ 	.word	0x000065c0
        /*0290*/ 	.word	0x00000007
        /*0294*/ 	.word	0x00000000
        /*0298*/ 	.short	0x010a
        /*029a*/ 	.byte	0x3f
	.zero		1


	//   ....[33]....
        /*029c*/ 	.word	0x00006610
        /*02a0*/ 	.word	0x00000006
        /*02a4*/ 	.word	0x00000000
        /*02a8*/ 	.short	0x010a
        /*02aa*/ 	.byte	0x3f
	.zero		1


	//----- nvinfo : EIATTR_NUM_MBARRIERS
	.align		4
.L_28:
        /*02ac*/ 	.byte	0x03, 0x38
        /*02ae*/ 	.short	0x000c


	//----- nvinfo : EIATTR_EXIT_INSTR_OFFSETS
	.align		4
        /*02b0*/ 	.byte	0x04, 0x1c
        /*02b2*/ 	.short	(.L_30 - .L_29)


	//   ....[0]....
.L_29:
        /*02b4*/ 	.word	0x00001130


	//   ....[1]....
        /*02b8*/ 	.word	0x00001190


	//   ....[2]....
        /*02bc*/ 	.word	0x000053f0


	//   ....[3]....
        /*02c0*/ 	.word	0x00005420


	//   ....[4]....
        /*02c4*/ 	.word	0x000062d0


	//----- nvinfo : EIATTR_MAX_THREADS
	.align		4
.L_30:
        /*02c8*/ 	.byte	0x04, 0x05
        /*02ca*/ 	.short	(.L_32 - .L_31)
.L_31:
        /*02cc*/ 	.word	0x00000180
        /*02d0*/ 	.word	0x00000001
        /*02d4*/ 	.word	0x00000001


	//----- nvinfo : EIATTR_CRS_STACK_SIZE
	.align		4
.L_32:
        /*02d8*/ 	.byte	0x04, 0x1e
        /*02da*/ 	.short	(.L_34 - .L_33)
.L_33:
        /*02dc*/ 	.word	0x00000000


	//----- nvinfo : EIATTR_CBANK_PARAM_SIZE
	.align		4
.L_34:
        /*02e0*/ 	.byte	0x03, 0x19
        /*02e2*/ 	.short	0x0470


	//----- nvinfo : EIATTR_PARAM_CBANK
	.align		4
        /*02e4*/ 	.byte	0x04, 0x0a
        /*02e6*/ 	.short	(.L_36 - .L_35)
	.align		4
.L_35:
        /*02e8*/ 	.word	index@(.nv.constant0._ZN7cutlass13device_kernelINS_4gemm6kernel13GemmUniversalIN4cute5tupleIJiiiiEEENS1_10collective13CollectiveMmaINS1_37MainloopSm90TmaGmmaWarpSpecializedFP8ILi3ENS5_IJNS4_1CILi1EEESB_SB_EEENS1_32KernelTmaWarpSpecializedPingpongEEENS5_IJNSA_ILi64EEESF_NSA_ILi32EEEEEENS_12float_e4m3_tENS5_IJlSB_lEEESI_SJ_NS4_8TiledMMAINS4_8MMA_AtomIJNS4_4SM904GMMA30MMA_64x64x32_F32E4M3E4M3_SS_TNILNSN_7ScaleInE1ELSP_1EEEEEENS4_6LayoutISC_NS5_IJNSA_ILi0EEEST_ST_EEEEENS5_IJNS4_10UnderscoreESW_SW_EEEEENS4_13SM90_TMA_LOADENS4_14ComposedLayoutINS4_7SwizzleILi1ELi4ELi3EEENS4_18smem_ptr_flag_bitsILi8EEENSS_INS5_IJNSA_ILi8EEESG_EEENS5_IJSG_SB_EEEEEEEvNS4_8identityESZ_S19_vS1A_EENS_8epilogue10collective6detail29Sm90TmaWarpSpecializedAdapterINS1D_15DefaultEpilogueISI_SJ_SJ_NS1C_6thread17LinearCombinationISI_Li1EffLNS1H_9ScaleType4KindE0ELNS_15FloatRoundStyleE2ESI_EENS1_15EpilogueDefaultEEEEEvvEEEEvNT_6ParamsE)
        /*02ec*/ 	.short	0x0210
        /*02ee*/ 	.short	0x0470


	//----- nvinfo : EIATTR_SW_WAR
	.align		4
.L_36:
        /*02f0*/ 	.byte	0x04, 0x36
        /*02f2*/ 	.short	(.L_38 - .L_37)
.L_37:
        /*02f4*/ 	.word	0x00000008
.L_38:


//--------------------- .nv.callgraph             --------------------------
	.section	.nv.callgraph,"",@"SHT_CUDA_CALLGRAPH"
	.align	4
	.sectionentsize	8
	.align		4
        /*0000*/ 	.word	0x00000000
	.align		4
        /*0004*/ 	.word	0xffffffff
	.align		4
        /*0008*/ 	.word	0x00000000
	.align		4
        /*000c*/ 	.word	0xfffffffe
	.align		4
        /*0010*/ 	.word	0x00000000
	.align		4
        /*0014*/ 	.word	0xfffffffd
	.align		4
        /*0018*/ 	.word	0x00000000
	.align		4
        /*001c*/ 	.word	0xfffffffc


//--------------------- .nv.constant4             --------------------------
	.section	.nv.constant4,"a",@progbits
	.align	8
	.align		8
.nv.constant4:
        /*0000*/ 	.dword	_ZN40_INTERNAL_7b9977e0_4_k_cu_26140ea3_244634cuda3std3__45__cpo5beginE
	.align		8
        /*0008*/ 	.dword	_ZN40_INTERNAL_7b9977e0_4_k_cu_26140ea3_244634cuda3std3__45__cpo3endE
	.align		8
        /*0010*/ 	.dword	_ZN40_INTERNAL_7b9977e0_4_k_cu_26140ea3_244634cuda3std3__45__cpo6cbeginE
	.align		8
        /*0018*/ 	.dword	_ZN40_INTERNAL_7b9977e0_4_k_cu_26140ea3_244634cuda3std3__45__cpo4cendE
	.align		8
        /*0020*/ 	.dword	_ZN40_INTERNAL_7b9977e0_4_k_cu_26140ea3_244634cuda3std3__442_GLOBAL__N__7b9977e0_4_k_cu_26140ea3_244636ignoreE
	.align		8
        /*0028*/ 	.dword	_ZN40_INTERNAL_7b9977e0_4_k_cu_26140ea3_244634cuda3std3__419piecewise_constructE
	.align		8
        /*0030*/ 	.dword	_ZN40_INTERNAL_7b9977e0_4_k_cu_26140ea3_244634cuda3std3__48in_placeE
	.align		8
        /*0038*/ 	.dword	_ZN40_INTERNAL_7b9977e0_4_k_cu_26140ea3_244634cuda3std6ranges3__45__cpo4swapE
	.align		8
        /*0040*/ 	.dword	_ZN40_INTERNAL_7b9977e0_4_k_cu_26140ea3_244634cuda3std6ranges3__45__cpo9iter_moveE
	.align		8
        /*0048*/ 	.dword	_ZN40_INTERNAL_7b9977e0_4_k_cu_26140ea3_244634cute7productE
	.align		8
        /*0050*/ 	.dword	_ZN40_INTERNAL_7b9977e0_4_k_cu_26140ea3_244634cute1_E


//--------------------- .text._ZN7cutlass13device_kernelINS_4gemm6kernel13GemmUniversalIN4cute5tupleIJiiiiEEENS1_10collective13CollectiveMmaINS1_37MainloopSm90TmaGmmaWarpSpecializedFP8ILi3ENS5_IJNS4_1CILi1EEESB_SB_EEENS1_32KernelTmaWarpSpecializedPingpongEEENS5_IJNSA_ILi64EEESF_NSA_ILi32EEEEEENS_12float_e4m3_tENS5_IJlSB_lEEESI_SJ_NS4_8TiledMMAINS4_8MMA_AtomIJNS4_4SM904GMMA30MMA_64x64x32_F32E4M3E4M3_SS_TNILNSN_7ScaleInE1ELSP_1EEEEEENS4_6LayoutISC_NS5_IJNSA_ILi0EEEST_ST_EEEEENS5_IJNS4_10UnderscoreESW_SW_EEEEENS4_13SM90_TMA_LOADENS4_14ComposedLayoutINS4_7SwizzleILi1ELi4ELi3EEENS4_18smem_ptr_flag_bitsILi8EEENSS_INS5_IJNSA_ILi8EEESG_EEENS5_IJSG_SB_EEEEEEEvNS4_8identityESZ_S19_vS1A_EENS_8epilogue10collective6detail29Sm90TmaWarpSpecializedAdapterINS1D_15DefaultEpilogueISI_SJ_SJ_NS1C_6thread17LinearCombinationISI_Li1EffLNS1H_9ScaleType4KindE0ELNS_15FloatRoundStyleE2ESI_EENS1_15EpilogueDefaultEEEEEvvEEEEvNT_6ParamsE --------------------------
	.section	.text._ZN7cutlass13device_kernelINS_4gemm6kernel13GemmUniversalIN4cute5tupleIJiiiiEEENS1_10collective13CollectiveMmaINS1_37MainloopSm90TmaGmmaWarpSpecializedFP8ILi3ENS5_IJNS4_1CILi1EEESB_SB_EEENS1_32KernelTmaWarpSpecializedPingpongEEENS5_IJNSA_ILi64EEESF_NSA_ILi32EEEEEENS_12float_e4m3_tENS5_IJlSB_lEEESI_SJ_NS4_8TiledMMAINS4_8MMA_AtomIJNS4_4SM904GMMA30MMA_64x64x32_F32E4M3E4M3_SS_TNILNSN_7ScaleInE1ELSP_1EEEEEENS4_6LayoutISC_NS5_IJNSA_ILi0EEEST_ST_EEEEENS5_IJNS4_10UnderscoreESW_SW_EEEEENS4_13SM90_TMA_LOADENS4_14ComposedLayoutINS4_7SwizzleILi1ELi4ELi3EEENS4_18smem_ptr_flag_bitsILi8EEENSS_INS5_IJNSA_ILi8EEESG_EEENS5_IJSG_SB_EEEEEEEvNS4_8identityESZ_S19_vS1A_EENS_8epilogue10collective6detail29Sm90TmaWarpSpecializedAdapterINS1D_15DefaultEpilogueISI_SJ_SJ_NS1C_6thread17LinearCombinationISI_Li1EffLNS1H_9ScaleType4KindE0ELNS_15FloatRoundStyleE2ESI_EENS1_15EpilogueDefaultEEEEEvvEEEEvNT_6ParamsE,"ax",@progbits
	.align	128
.text._ZN7cutlass13device_kernelINS_4gemm6kernel13GemmUniversalIN4cute5tupleIJiiiiEEENS1_10collective13CollectiveMmaINS1_37MainloopSm90TmaGmmaWarpSpecializedFP8ILi3ENS5_IJNS4_1CILi1EEESB_SB_EEENS1_32KernelTmaWarpSpecializedPingpongEEENS5_IJNSA_ILi64EEESF_NSA_ILi32EEEEEENS_12float_e4m3_tENS5_IJlSB_lEEESI_SJ_NS4_8TiledMMAINS4_8MMA_AtomIJNS4_4SM904GMMA30MMA_64x64x32_F32E4M3E4M3_SS_TNILNSN_7ScaleInE1ELSP_1EEEEEENS4_6LayoutISC_NS5_IJNSA_ILi0EEEST_ST_EEEEENS5_IJNS4_10UnderscoreESW_SW_EEEEENS4_13SM90_TMA_LOADENS4_14ComposedLayoutINS4_7SwizzleILi1ELi4ELi3EEENS4_18smem_ptr_flag_bitsILi8EEENSS_INS5_IJNSA_ILi8EEESG_EEENS5_IJSG_SB_EEEEEEEvNS4_8identityESZ_S19_vS1A_EENS_8epilogue10collective6detail29Sm90TmaWarpSpecializedAdapterINS1D_15DefaultEpilogueISI_SJ_SJ_NS1C_6thread17LinearCombinationISI_Li1EffLNS1H_9ScaleType4KindE0ELNS_15FloatRoundStyleE2ESI_EENS1_15EpilogueDefaultEEEEEvvEEEEvNT_6ParamsE:
        .type           _ZN7cutlass13device_kernelINS_4gemm6kernel13GemmUniversalIN4cute5tupleIJiiiiEEENS1_10collective13CollectiveMmaINS1_37MainloopSm90TmaGmmaWarpSpecializedFP8ILi3ENS5_IJNS4_1CILi1EEESB_SB_EEENS1_32KernelTmaWarpSpecializedPingpongEEENS5_IJNSA_ILi64EEESF_NSA_ILi32EEEEEENS_12float_e4m3_tENS5_IJlSB_lEEESI_SJ_NS4_8TiledMMAINS4_8MMA_AtomIJNS4_4SM904GMMA30MMA_64x64x32_F32E4M3E4M3_SS_TNILNSN_7ScaleInE1ELSP_1EEEEEENS4_6LayoutISC_NS5_IJNSA_ILi0EEEST_ST_EEEEENS5_IJNS4_10UnderscoreESW_SW_EEEEENS4_13SM90_TMA_LOADENS4_14ComposedLayoutINS4_7SwizzleILi1ELi4ELi3EEENS4_18smem_ptr_flag_bitsILi8EEENSS_INS5_IJNSA_ILi8EEESG_EEENS5_IJSG_SB_EEEEEEEvNS4_8identityESZ_S19_vS1A_EENS_8epilogue10collective6detail29Sm90TmaWarpSpecializedAdapterINS1D_15DefaultEpilogueISI_SJ_SJ_NS1C_6thread17LinearCombinationISI_Li1EffLNS1H_9ScaleType4KindE0ELNS_15FloatRoundStyleE2ESI_EENS1_15EpilogueDefaultEEEEEvvEEEEvNT_6ParamsE,@function
        .size           _ZN7cutlass13device_kernelINS_4gemm6kernel13GemmUniversalIN4cute5tupleIJiiiiEEENS1_10collective13CollectiveMmaINS1_37MainloopSm90TmaGmmaWarpSpecializedFP8ILi3ENS5_IJNS4_1CILi1EEESB_SB_EEENS1_32KernelTmaWarpSpecializedPingpongEEENS5_IJNSA_ILi64EEESF_NSA_ILi32EEEEEENS_12float_e4m3_tENS5_IJlSB_lEEESI_SJ_NS4_8TiledMMAINS4_8MMA_AtomIJNS4_4SM904GMMA30MMA_64x64x32_F32E4M3E4M3_SS_TNILNSN_7ScaleInE1ELSP_1EEEEEENS4_6LayoutISC_NS5_IJNSA_ILi0EEEST_ST_EEEEENS5_IJNS4_10UnderscoreESW_SW_EEEEENS4_13SM90_TMA_LOADENS4_14ComposedLayoutINS4_7SwizzleILi1ELi4ELi3EEENS4_18smem_ptr_flag_bitsILi8EEENSS_INS5_IJNSA_ILi8EEESG_EEENS5_IJSG_SB_EEEEEEEvNS4_8identityESZ_S19_vS1A_EENS_8epilogue10collective6detail29Sm90TmaWarpSpecializedAdapterINS1D_15DefaultEpilogueISI_SJ_SJ_NS1C_6thread17LinearCombinationISI_Li1EffLNS1H_9ScaleType4KindE0ELNS_15FloatRoundStyleE2ESI_EENS1_15EpilogueDefaultEEEEEvvEEEEvNT_6ParamsE,(.L_x_138 - _ZN7cutlass13device_kernelINS_4gemm6kernel13GemmUniversalIN4cute5tupleIJiiiiEEENS1_10collective13CollectiveMmaINS1_37MainloopSm90TmaGmmaWarpSpecializedFP8ILi3ENS5_IJNS4_1CILi1EEESB_SB_EEENS1_32KernelTmaWarpSpecializedPingpongEEENS5_IJNSA_ILi64EEESF_NSA_ILi32EEEEEENS_12float_e4m3_tENS5_IJlSB_lEEESI_SJ_NS4_8TiledMMAINS4_8MMA_AtomIJNS4_4SM904GMMA30MMA_64x64x32_F32E4M3E4M3_SS_TNILNSN_7ScaleInE1ELSP_1EEEEEENS4_6LayoutISC_NS5_IJNSA_ILi0EEEST_ST_EEEEENS5_IJNS4_10UnderscoreESW_SW_EEEEENS4_13SM90_TMA_LOADENS4_14ComposedLayoutINS4_7SwizzleILi1ELi4ELi3EEENS4_18smem_ptr_flag_bitsILi8EEENSS_INS5_IJNSA_ILi8EEESG_EEENS5_IJSG_SB_EEEEEEEvNS4_8identityESZ_S19_vS1A_EENS_8epilogue10collective6detail29Sm90TmaWarpSpecializedAdapterINS1D_15DefaultEpilogueISI_SJ_SJ_NS1C_6thread17LinearCombinationISI_Li1EffLNS1H_9ScaleType4KindE0ELNS_15FloatRoundStyleE2ESI_EENS1_15EpilogueDefaultEEEEEvvEEEEvNT_6ParamsE)
        .other          _ZN7cutlass13device_kernelINS_4gemm6kernel13GemmUniversalIN4cute5tupleIJiiiiEEENS1_10collective13CollectiveMmaINS1_37MainloopSm90TmaGmmaWarpSpecializedFP8ILi3ENS5_IJNS4_1CILi1EEESB_SB_EEENS1_32KernelTmaWarpSpecializedPingpongEEENS5_IJNSA_ILi64EEESF_NSA_ILi32EEEEEENS_12float_e4m3_tENS5_IJlSB_lEEESI_SJ_NS4_8TiledMMAINS4_8MMA_AtomIJNS4_4SM904GMMA30MMA_64x64x32_F32E4M3E4M3_SS_TNILNSN_7ScaleInE1ELSP_1EEEEEENS4_6LayoutISC_NS5_IJNSA_ILi0EEEST_ST_EEEEENS5_IJNS4_10UnderscoreESW_SW_EEEEENS4_13SM90_TMA_LOADENS4_14ComposedLayoutINS4_7SwizzleILi1ELi4ELi3EEENS4_18smem_ptr_flag_bitsILi8EEENSS_INS5_IJNSA_ILi8EEESG_EEENS5_IJSG_SB_EEEEEEEvNS4_8identityESZ_S19_vS1A_EENS_8epilogue10collective6detail29Sm90TmaWarpSpecializedAdapterINS1D_15DefaultEpilogueISI_SJ_SJ_NS1C_6thread17LinearCombinationISI_Li1EffLNS1H_9ScaleType4KindE0ELNS_15FloatRoundStyleE2ESI_EENS1_15EpilogueDefaultEEEEEvvEEEEvNT_6ParamsE,@"STO_CUDA_ENTRY STV_DEFAULT"
_ZN7cutlass13device_kernelINS_4gemm6kernel13GemmUniversalIN4cute5tupleIJiiiiEEENS1_10collective13CollectiveMmaINS1_37MainloopSm90TmaGmmaWarpSpecializedFP8ILi3ENS5_IJNS4_1CILi1EEESB_SB_EEENS1_32KernelTmaWarpSpecializedPingpongEEENS5_IJNSA_ILi64EEESF_NSA_ILi32EEEEEENS_12float_e4m3_tENS5_IJlSB_lEEESI_SJ_NS4_8TiledMMAINS4_8MMA_AtomIJNS4_4SM904GMMA30MMA_64x64x32_F32E4M3E4M3_SS_TNILNSN_7ScaleInE1ELSP_1EEEEEENS4_6LayoutISC_NS5_IJNSA_ILi0EEEST_ST_EEEEENS5_IJNS4_10UnderscoreESW_SW_EEEEENS4_13SM90_TMA_LOADENS4_14ComposedLayoutINS4_7SwizzleILi1ELi4ELi3EEENS4_18smem_ptr_flag_bitsILi8EEENSS_INS5_IJNSA_ILi8EEESG_EEENS5_IJSG_SB_EEEEEEEvNS4_8identityESZ_S19_vS1A_EENS_8epilogue10collective6detail29Sm90TmaWarpSpecializedAdapterINS1D_15DefaultEpilogueISI_SJ_SJ_NS1C_6thread17LinearCombinationISI_Li1EffLNS1H_9ScaleType4KindE0ELNS_15FloatRoundStyleE2ESI_EENS1_15EpilogueDefaultEEEEEvvEEEEvNT_6ParamsE:
[----:B------:R-:W-:Y:S01]  /*0000*/  LDC R1, c[0x0][0x28] ;  /* 0x00000a00ff017b82 */ /* 0x000fe20000000800 */
[----:B------:R-:W0:Y:S01]  /*0010*/  S2R R11, SR_TID.X ;  /* 0x00000000000b7919 */ /* 0x000e220000002100 */
[----:B------:R-:W-:Y:S01]  /*0020*/  ELECT P0, URZ, PT ;  /* 0x00000000003f782f */ /* 0x000fe20003800000 */
[----:B------:R-:W-:Y:S01]  /*0030*/  BSSY B0, `(.L_x_0) ;  /* 0x000000f000007945 */ /* 0x000fe20003800000 */
[--C-:B0-----:R-:W-:Y:S02]  /*0040*/  SHF.R.U32.HI R0, RZ, 0x5, R11.reuse ;  /* 0x00000005ff007819 */ /* 0x101fe4000001160b */
[----:B------:R-:W-:-:S03]  /*0050*/  SHF.R.U32.HI R4, RZ, 0x7, R11 ;  /* 0x00000007ff047819 */ /* 0x000fc6000001160b */
[----:B------:R-:W0:Y:S04]  /*0060*/  SHFL.IDX PT, R2, R0, RZ, 0x1f ;  /* 0x00001fff00027589 */ /* 0x000e2800000e0000 */
[----:B------:R1:W2:Y:S01]  /*0070*/  SHFL.IDX PT, R5, R4, RZ, 0x1f ;  /* 0x00001fff04057589 */ /* 0x0002a200000e0000 */
[----:B0-----:R-:W-:-:S13]  /*0080*/  ISETP.NE.OR P0, PT, R2, RZ, !P0 ;  /* 0x000000ff0200720c */ /* 0x001fda0004705670 */
[----:B-12---:R-:W-:Y:S05]  /*0090*/  @P0 BRA `(.L_x_1) ;  /* 0x0000000000200947 */ /* 0x006fea0003800000 */
[----:B------:R-:W-:Y:S02]  /*00a0*/  ULDC.64 UR4, c[0x0][0x198] ;  /* 0x0000660000047ab9 */ /* 0x000fe40000000a00 */
[----:B------:R-:W-:Y:S02]  /*00b0*/  UIADD3 UR6, UP0, UR4, 0xf0, URZ ;  /* 0x000000f004067890 */ /* 0x000fe4000ff1e03f */
[----:B------:R-:W-:Y:S02]  /*00c0*/  UIADD3 UR4, UP1, UR4, 0x1f0, URZ ;  /* 0x000001f004047890 */ /* 0x000fe4000ff3e03f */
[----:B------:R-:W-:Y:S02]  /*00d0*/  UIADD3.X UR7, URZ, UR5, URZ, UP0, !UPT ;  /* 0x000000053f077290 */ /* 0x000fe400087fe43f */
[----:B------:R-:W-:-:S07]  /*00e0*/  UIADD3.X UR5, URZ, UR5, URZ, UP1, !UPT ;  /* 0x000000053f057290 */ /* 0x000fce0008ffe43f */
[----:B------:R0:W-:Y:S02]  /*00f0*/  UTMACCTL.PF [UR6] ;  /* 0x00000000060079b9 */ /* 0x0001e40008040000 */
[----:B------:R0:W-:Y:S02]  /*0100*/  UTMACCTL.PF [UR4] ;  /* 0x00000000040079b9 */ /* 0x0001e40008040000 */
[----:B0-----:R-:W-:Y:S01]  /*0110*/  NOP ;  /* 0x0000000000007918 */ /* 0x001fe20000000000 */
.L_x_1:
[----:B------:R-:W-:Y:S05]  /*0120*/  BSYNC B0 ;  /* 0x0000000000007941 */ /* 0x000fea0003800000 */
.L_x_0:
[----:B------:R-:W0:Y:S02]  /*0130*/  SHFL.IDX PT, R3, R0, RZ, 0x1f ;  /* 0x00001fff00037589 */ /* 0x000e2400000e0000 */
[----:B0-----:R-:W-:-:S13]  /*0140*/  ISETP.NE.AND P0, PT, R3, RZ, PT ;  /* 0x000000ff0300720c */ /* 0x001fda0003f05270 */
[----:B------:R-:W-:Y:S05]  /*0150*/  @P0 BRA `(.L_x_2) ;  /* 0x0000000000500947 */ /* 0x000fea0003800000 */
[----:B------:R-:W0:Y:S01]  /*0160*/  S2UR UR8, SR_CgaCtaId ;  /* 0x00000000000879c3 */ /* 0x000e220000008800 */
[----:B------:R-:W-:Y:S01]  /*0170*/  UMOV UR4, 0x400 ;  /* 0x0000040000047882 */ /* 0x000fe20000000000 */
[----:B------:R-:W-:Y:S01]  /*0180*/  UMOV UR5, 0x1 ;  /* 0x0000000100057882 */ /* 0x000fe20000000000 */
[----:B------:R-:W-:Y:S01]  /*0190*/  UMOV UR6, 0x80 ;  /* 0x0000008000067882 */ /* 0x000fe20000000000 */
[----:B------:R-:W-:Y:S01]  /*01a0*/  ELECT P0, URZ, PT ;  /* 0x00000000003f782f */ /* 0x000fe20003800000 */
[----:B------:R-:W-:-:S04]  /*01b0*/  UIADD3 UR6, -UR6, 0x100000, URZ ;  /* 0x0010000006067890 */ /* 0x000fc8000fffe13f */
[----:B------:R-:W-:Y:S02]  /*01c0*/  USHF.L.U32 UR7, UR6, 0xb, URZ ;  /* 0x0000000b06077899 */ /* 0x000fe4000800063f */
[----:B------:R-:W-:Y:S02]  /*01d0*/  USHF.L.U32 UR6, UR6, 0x1, URZ ;  /* 0x0000000106067899 */ /* 0x000fe4000800063f */
[----:B0-----:R-:W-:Y:S02]  /*01e0*/  ULEA UR8, UR8, UR4, 0x18 ;  /* 0x0000000408087291 */ /* 0x001fe4000f8ec03f */
[----:B------:R-:W-:-:S04]  /*01f0*/  UIADD3 UR4, -UR5, 0x100000, URZ ;  /* 0x0010000005047890 */ /* 0x000fc8000fffe13f */
[----:B------:R-:W-:Y:S02]  /*0200*/  USHF.L.U32 UR5, UR4, 0xb, URZ ;  /* 0x0000000b04057899 */ /* 0x000fe4000800063f */
[----:B------:R-:W-:Y:S01]  /*0210*/  USHF.L.U32 UR4, UR4, 0x1, URZ ;  /* 0x0000000104047899 */ /* 0x000fe2000800063f */
[----:B------:R-:W0:Y:S11]  /*0220*/  FENCE.VIEW.ASYNC.S ;  /* 0x00000000000073c6 */ /* 0x000e360000000000 */
[----:B0-----:R0:W1:Y:S01]  /*0230*/  SYNCS.EXCH.64 URZ, [UR8], UR4 ;  /* 0x00000004083f75b2 */ /* 0x0010620008000100 */
[----:B------:R0:W2:Y:S01]  /*0240*/  SYNCS.EXCH.64 URZ, [UR8+0x18], UR6 ;  /* 0x00001806083f75b2 */ /* 0x0000a20008000100 */
[----:B------:R0:W3:Y:S01]  /*0250*/  SYNCS.EXCH.64 URZ, [UR8+0x8], UR4 ;  /* 0x00000804083f75b2 */ /* 0x0000e20008000100 */
[----:B------:R0:W4:Y:S01]  /*0260*/  SYNCS.EXCH.64 URZ, [UR8+0x20], UR6 ;  /* 0x00002006083f75b2 */ /* 0x0001220008000100 */
[----:B------:R0:W0:Y:S01]  /*0270*/  SYNCS.EXCH.64 URZ, [UR8+0x10], UR4 ;  /* 0x00001004083f75b2 */ /* 0x0000220008000100 */
[----:B------:R0:W0:Y:S01]  /*0280*/  SYNCS.EXCH.64 URZ, [UR8+0x28], UR6 ;  /* 0x00002806083f75b2 */ /* 0x0000220008000100 */
[----:B------:R-:W-:Y:S01]  /*0290*/  NOP ;  /* 0x0000000000007918 */ /* 0x000fe20000000000 */
.L_x_2:
[----:B------:R-:W5:Y:S01]  /*02a0*/  SHFL.IDX PT, R6, R0, RZ, 0x1f ;  /* 0x00001fff00067589 */ /* 0x000f6200000e0000 */
[----:B------:R-:W-:Y:S01]  /*02b0*/  ELECT P0, URZ, PT ;  /* 0x00000000003f782f */ /* 0x000fe20003800000 */
[----:B------:R-:W-:Y:S01]  /*02c0*/  NOP ;  /* 0x0000000000007918 */ /* 0x000fe20000000000 */
[----:B------:R-:W-:Y:S01]  /*02d0*/  ELECT P1, URZ, PT ;  /* 0x00000000003f782f */ /* 0x000fe20003820000 */
[----:B------:R1:W2:Y:S01]  /*02e0*/  SHFL.IDX PT, R3, R0, RZ, 0x1f ;  /* 0x00001fff00037589 */ /* 0x0002a200000e0000 */
[----:B0-----:R-:W-:Y:S01]  /*02f0*/  UMOV UR4, 0x20 ;  /* 0x0000002000047882 */ /* 0x001fe20000000000 */
[----:B------:R-:W-:Y:S01]  /*0300*/  UMOV UR11, 0x80 ;  /* 0x00000080000b7882 */ /* 0x000fe20000000000 */
[----:B------:R-:W-:Y:S01]  /*0310*/  NOP ;  /* 0x0000000000007918 */ /* 0x000fe20000000000 */
[----:B------:R-:W0:Y:S01]  /*0320*/  SHFL.IDX PT, R4, R4, RZ, 0x1f ;  /* 0x00001fff04047589 */ /* 0x000e2200000e0000 */
[C---:B------:R-:W-:Y:S01]  /*0330*/  VIADD R33, R5.reuse, 0xffffffff ;  /* 0xffffffff05217836 */ /* 0x040fe20000000000 */
[----:B------:R-:W-:Y:S01]  /*0340*/  ULDC.64 UR20, c[0x0][0x208] ;  /* 0x0000820000147ab9 */ /* 0x000fe20000000a00 */
[----:B------:R-:W-:-:S02]  /*0350*/  ISETP.NE.AND P2, PT, R5, RZ, PT ;  /* 0x000000ff0500720c */ /* 0x000fc40003f45270 */
[----:B-1----:R-:W-:Y:S02]  /*0360*/  SHF.R.S32.HI R0, RZ, 0x1f, R11 ;  /* 0x0000001fff007819 */ /* 0x002fe4000001140b */
[----:B------:R-:W-:Y:S02]  /*0370*/  ISETP.GE.U32.AND P3, PT, R33, 0x2, PT ;  /* 0x000000022100780c */ /* 0x000fe40003f66070 */
[----:B------:R-:W-:-:S04]  /*0380*/  LEA.HI R0, R0, R11, RZ, 0x7 ;  /* 0x0000000b00007211 */ /* 0x000fc800078f38ff */
[----:B------:R-:W-:Y:S02]  /*0390*/  LOP3.LUT R0, R0, 0xffffff80, RZ, 0xc0, !PT ;  /* 0xffffff8000007812 */ /* 0x000fe400078ec0ff */
[----:B-----5:R-:W-:-:S03]  /*03a0*/  ISETP.NE.OR P0, PT, R6, RZ, !P0 ;  /* 0x000000ff0600720c */ /* 0x020fc60004705670 */
[----:B------:R-:W-:Y:S01]  /*03b0*/  IMAD.IADD R10, R11, 0x1, -R0 ;  /* 0x000000010b0a7824 */ /* 0x000fe200078e0a00 */
[----:B--2---:R-:W-:Y:S02]  /*03c0*/  ISETP.NE.OR P1, PT, R3, RZ, !P1 ;  /* 0x000000ff0300720c */ /* 0x004fe40004f25670 */
[----:B------:R-:W-:Y:S02]  /*03d0*/  SHF.R.S32.HI R3, RZ, 0x1f, R2 ;  /* 0x0000001fff037819 */ /* 0x000fe40000011402 */
[----:B0-----:R-:W-:Y:S02]  /*03e0*/  R2UR UR15, R4 ;  /* 0x00000000040f72ca */ /* 0x001fe400000e0000 */
[----:B------:R-:W-:-:S03]  /*03f0*/  LEA.HI R3, R3, R2, RZ, 0x2 ;  /* 0x0000000203037211 */ /* 0x000fc600078f10ff */
[----:B------:R-:W-:Y:S01]  /*0400*/  VOTEU.ALL UP0, P0 ;  /* 0x00000000003f7886 */ /* 0x000fe20000000000 */
[----:B------:R-:W-:-:S03]  /*0410*/  LOP3.LUT R3, R3, 0xfffffffc, RZ, 0xc0, !PT ;  /* 0xfffffffc03037812 */ /* 0x000fc600078ec0ff */
[----:B------:R-:W-:Y:S01]  /*0420*/  VOTEU.ALL UP1, P1 ;  /* 0x00000000003f7886 */ /* 0x000fe20000820000 */
[----:B------:R-:W0:Y:S01]  /*0430*/  @!UP0 S2UR UR7, SR_CgaCtaId ;  /* 0x00000000000789c3 */ /* 0x000e220000008800 */
[----:B------:R-:W-:Y:S01]  /*0440*/  @!UP0 UMOV UR6, 0x400 ;  /* 0x0000040000068882 */ /* 0x000fe20000000000 */
[----:B------:R-:W-:-:S04]  /*0450*/  @!UP0 UIADD3 UR4, -UR4, 0x100000, URZ ;  /* 0x0010000004048890 */ /* 0x000fc8000fffe13f */
[----:B------:R-:W-:Y:S02]  /*0460*/  @!UP0 USHF.L.U32 UR5, UR4, 0xb, URZ ;  /* 0x0000000b04058899 */ /* 0x000fe4000800063f */
[----:B------:R-:W-:Y:S01]  /*0470*/  @!UP0 USHF.L.U32 UR4, UR4, 0x1, URZ ;  /* 0x0000000104048899 */ /* 0x000fe2000800063f */
[----:B------:R-:W-:Y:S01]  /*0480*/  IMAD.IADD R20, R2, 0x1, -R3 ;  /* 0x0000000102147824 */ /* 0x000fe200078e0a03 */
[----:B------:R-:W-:Y:S01]  /*0490*/  @!UP1 UMOV UR9, 0x400 ;  /* 0x0000040000099882 */ /* 0x000fe20000000000 */
[----:B------:R-:W-:Y:S01]  /*04a0*/  VOTEU.ALL UP2, P1 ;  /* 0x00000000003f7886 */ /* 0x000fe20000840000 */
[----:B------:R-:W-:Y:S01]  /*04b0*/  VOTEU.ALL UP3, P1 ;  /* 0x00000000003f7886 */ /* 0x000fe20000860000 */
[----:B------:R-:W-:Y:S01]  /*04c0*/  VOTEU.ALL UP4, P1 ;  /* 0x00000000003f7886 */ /* 0x000fe20000880000 */
[----:B------:R-:W1:Y:S01]  /*04d0*/  @!UP1 S2UR UR10, SR_CgaCtaId ;  /* 0x00000000000a99c3 */ /* 0x000e620000008800 */
[----:B------:R-:W-:Y:S01]  /*04e0*/  VOTEU.ALL UP5, P1 ;  /* 0x00000000003f7886 */ /* 0x000fe200008a0000 */
[----:B0-----:R-:W-:-:S02]  /*04f0*/  @!UP0 ULEA UR8, UR7, UR6, 0x18 ;  /* 0x0000000607088291 */ /* 0x001fc4000f8ec03f */
[----:B------:R-:W-:-:S04]  /*0500*/  @!UP1 UIADD3 UR6, -UR11, 0x100000, URZ ;  /* 0x001000000b069890 */ /* 0x000fc8000fffe13f */
[----:B------:R-:W-:Y:S02]  /*0510*/  @!UP1 USHF.L.U32 UR7, UR6, 0xb, URZ ;  /* 0x0000000b06079899 */ /* 0x000fe4000800063f */
[----:B------:R-:W-:Y:S01]  /*0520*/  @!UP1 USHF.L.U32 UR6, UR6, 0x1, URZ ;  /* 0x0000000106069899 */ /* 0x000fe2000800063f */
[----:B------:R-:W-:Y:S01]  /*0530*/  VOTEU.ALL UP0, P0 ;  /* 0x00000000003f7886 */ /* 0x000fe20000000000 */
[----:B-1----:R-:W-:Y:S01]  /*0540*/  @!UP1 ULEA UR9, UR10, UR9, 0x18 ;  /* 0x000000090a099291 */ /* 0x002fe2000f8ec03f */
[----:B------:R-:W-:Y:S02]  /*0550*/  VOTEU.ALL UP1, P0 ;  /* 0x00000000003f7886 */ /* 0x000fe40000020000 */
[----:B------:R-:W-:Y:S01]  /*0560*/  ULDC.64 UR10, c[0x0][0x598] ;  /* 0x00016600000a7ab9 */ /* 0x000fe20000000a00 */
[----:B------:R-:W-:Y:S01]  /*0570*/  ISETP.NE.AND P0, PT, R20, 0x3, PT ;  /* 0x000000031400780c */ /* 0x000fe20003f05270 */
[----:B------:R-:W0:Y:S02]  /*0580*/  FENCE.VIEW.ASYNC.S ;  /* 0x00000000000073c6 */ /* 0x000e240000000000 */
[----:B0-----:R0:W3:Y:S01]  /*0590*/  @!UP0 SYNCS.EXCH.64 URZ, [UR8+0x60], UR4 ;  /* 0x00006004083f85b2 */ /* 0x0010e20008000100 */
[----:B------:R-:W-:-:S02]  /*05a0*/  ISETP.NE.U32.AND P1, PT, RZ, UR10, PT ;  /* 0x0000000aff007c0c */ /* 0x000fc4000bf25070 */
[----:B------:R-:W-:Y:S02]  /*05b0*/  ISETP.EQ.OR P0, PT, R20, RZ, !P0 ;  /* 0x000000ff1400720c */ /* 0x000fe40004702670 */
[----:B------:R-:W-:Y:S02]  /*05c0*/  ISETP.NE.AND.EX P1, PT, RZ, UR11, PT, P1 ;  /* 0x0000000bff007c0c */ /* 0x000fe4000bf25310 */
[----:B------:R-:W-:-:S04]  /*05d0*/  ISETP.EQ.AND P0, PT, R5, RZ, P0 ;  /* 0x000000ff0500720c */ /* 0x000fc80000702270 */
[----:B------:R-:W-:-:S04]  /*05e0*/  SEL R7, RZ, 0x1, !P0 ;  /* 0x00000001ff077807 */ /* 0x000fc80004000000 */
[----:B------:R-:W-:Y:S01]  /*05f0*/  SEL R7, R7, 0x2, P3 ;  /* 0x0000000207077807 */ /* 0x000fe20001800000 */
[----:B------:R0:W3:Y:S01]  /*0600*/  @!UP1 SYNCS.EXCH.64 URZ, [UR8+0x68], UR4 ;  /* 0x00006804083f95b2 */ /* 0x0000e20008000100 */
[----:B------:R-:W-:Y:S01]  /*0610*/  NOP ;  /* 0x0000000000007918 */ /* 0x000fe20000000000 */
[----:B------:R0:W3:Y:S01]  /*0620*/  @!UP2 SYNCS.EXCH.64 URZ, [UR9+0x40], UR6 ;  /* 0x00004006093fa5b2 */ /* 0x0000e20008000100 */
[----:B------:R0:W3:Y:S01]  /*0630*/  @!UP3 SYNCS.EXCH.64 URZ, [UR9+0x48], UR6 ;  /* 0x00004806093fb5b2 */ /* 0x0000e20008000100 */
[----:B------:R0:W3:Y:S01]  /*0640*/  @!UP4 SYNCS.EXCH.64 URZ, [UR9+0x50], UR6 ;  /* 0x00005006093fc5b2 */ /* 0x0000e20008000100 */
[----:B------:R0:W3:Y:S01]  /*0650*/  @!UP5 SYNCS.EXCH.64 URZ, [UR9+0x58], UR6 ;  /* 0x00005806093fd5b2 */ /* 0x0000e20008000100 */
[----:B------:R-:W-:Y:S01]  /*0660*/  NOP ;  /* 0x0000000000007918 */ /* 0x000fe20000000000 */
[----:B---34-:R-:W-:Y:S06]  /*0670*/  BAR.SYNC.DEFER_BLOCKING 0x0 ;  /* 0x0000000000007b1d */ /* 0x018fec0000010000 */
[----:B0-----:R-:W-:Y:S05]  /*0680*/  @!P1 BRA `(.L_x_3) ;  /* 0x00000000001c9947 */ /* 0x001fea0003800000 */
[----:B------:R-:W0:Y:S02]  /*0690*/  LDC.64 R2, c[0x0][0x598] ;  /* 0x00016600ff027b82 */ /* 0x000e240000000a00 */
[----:B0-----:R-:W2:Y:S02]  /*06a0*/  LDG.E.64 R2, desc[UR20][R2.64] ;  /* 0x0000001402027981 */ /* 0x001ea4000c1e1b00 */
[----:B--2---:R-:W-:-:S04]  /*06b0*/  ISETP.NE.U32.AND P0, PT, R2, RZ, PT ;  /* 0x000000ff0200720c */ /* 0x004fc80003f05070 */
[----:B------:R-:W-:-:S13]  /*06c0*/  ISETP.NE.AND.EX P0, PT, R3, RZ, PT, P0 ;  /* 0x000000ff0300720c */ /* 0x000fda0003f05300 */
[----:B------:R-:W-:Y:S05]  /*06d0*/  @!P0 BRA `(.L_x_3) ;  /* 0x0000000000088947 */ /* 0x000fea0003800000 */
[----:B------:R2:W5:Y:S01]  /*06e0*/  LD.E R12, desc[UR20][R2.64] ;  /* 0x00000014020c7980 */ /* 0x000562000c101900 */
[----:B------:R-:W-:Y:S05]  /*06f0*/  BRA `(.L_x_4) ;  /* 0x0000000000207947 */ /* 0x000fea0003800000 */
.L_x_3:
[----:B------:R-:W-:Y:S02]  /*0700*/  ULDC.64 UR4, c[0x0][0x588] ;  /* 0x0001620000047ab9 */ /* 0x000fe40000000a00 */
[----:B------:R-:W-:-:S04]  /*0710*/  ISETP.NE.U32.AND P0, PT, RZ, UR4, PT ;  /* 0x00000004ff007c0c */ /* 0x000fc8000bf05070 */
[----:B------:R-:W-:-:S13]  /*0720*/  ISETP.NE.AND.EX P0, PT, RZ, UR5, PT, P0 ;  /* 0x00000005ff007c0c */ /* 0x000fda000bf05300 */
[----:B------:R-:W-:Y:S05]  /*0730*/  @!P0 BRA `(.L_x_5) ;  /* 0x00000000000c8947 */ /* 0x000fea0003800000 */
[----:B------:R-:W0:Y:S02]  /*0740*/  LDC.64 R12, c[0x0][0x588] ;  /* 0x00016200ff0c7b82 */ /* 0x000e240000000a00 */
[----:B0-----:R1:W5:Y:S01]  /*0750*/  LDG.E R12, desc[UR20][R12.64] ;  /* 0x000000140c0c7981 */ /* 0x001362000c1e1900 */
[----:B------:R-:W-:Y:S05]  /*0760*/  BRA `(.L_x_4) ;  /* 0x0000000000047947 */ /* 0x000fea0003800000 */
.L_x_5:
[----:B------:R-:W0:Y:S02]  /*0770*/  LDC R12, c[0x0][0x580] ;  /* 0x00016000ff0c7b82 */ /* 0x000e240000000800 */
.L_x_4:
[----:B------:R-:W-:Y:S02]  /*0780*/  ULDC.64 UR4, c[0x0][0x5a0] ;  /* 0x0001680000047ab9 */ /* 0x000fe40000000a00 */
[----:B------:R-:W-:-:S04]  /*0790*/  ISETP.NE.U32.AND P0, PT, RZ, UR4, PT ;  /* 0x00000004ff007c0c */ /* 0x000fc8000bf05070 */
[----:B------:R-:W-:-:S13]  /*07a0*/  ISETP.NE.AND.EX P0, PT, RZ, UR5, PT, P0 ;  /* 0x00000005ff007c0c */ /* 0x000fda000bf05300 */
[----:B------:R-:W-:Y:S05]  /*07b0*/  @!P0 BRA `(.L_x_6) ;  /* 0x00000000001c8947 */ /* 0x000fea0003800000 */
[----:B--2---:R-:W2:Y:S02]  /*07c0*/  LDC.64 R2, c[0x0][0x5a0] ;  /* 0x00016800ff027b82 */ /* 0x004ea40000000a00 */
[----:B--2---:R-:W2:Y:S02]  /*07d0*/  LDG.E.64 R2, desc[UR20][R2.64] ;  /* 0x0000001402027981 */ /* 0x004ea4000c1e1b00 */
[----:B--2---:R-:W-:-:S04]  /*07e0*/  ISETP.NE.U32.AND P0, PT, R2, RZ, PT ;  /* 0x000000ff0200720c */ /* 0x004fc80003f05070 */
[----:B------:R-:W-:-:S13]  /*07f0*/  ISETP.NE.AND.EX P0, PT, R3, RZ, PT, P0 ;  /* 0x000000ff0300720c */ /* 0x000fda0003f05300 */
[----:B------:R-:W-:Y:S05]  /*0800*/  @!P0 BRA `(.L_x_6) ;  /* 0x0000000000088947 */ /* 0x000fea0003800000 */
[----:B-1----:R4:W5:Y:S01]  /*0810*/  LD.E R13, desc[UR20][R2.64] ;  /* 0x00000014020d7980 */ /* 0x002962000c101900 */
[----:B------:R-:W-:Y:S05]  /*0820*/  BRA `(.L_x_7) ;  /* 0x0000000000207947 */ /* 0x000fea0003800000 */
.L_x_6:
[----:B------:R-:W-:Y:S02]  /*0830*/  ULDC.64 UR4, c[0x0][0x590] ;  /* 0x0001640000047ab9 */ /* 0x000fe40000000a00 */
[----:B------:R-:W-:-:S04]  /*0840*/  ISETP.NE.U32.AND P0, PT, RZ, UR4, PT ;  /* 0x00000004ff007c0c */ /* 0x000fc8000bf05070 */
[----:B------:R-:W-:-:S13]  /*0850*/  ISETP.NE.AND.EX P0, PT, RZ, UR5, PT, P0 ;  /* 0x00000005ff007c0c */ /* 0x000fda000bf05300 */
[----:B------:R-:W-:Y:S05]  /*0860*/  @!P0 BRA `(.L_x_8) ;  /* 0x00000000000c8947 */ /* 0x000fea0003800000 */
[----:B--2---:R-:W1:Y:S02]  /*0870*/  LDC.64 R2, c[0x0][0x590] ;  /* 0x00016400ff027b82 */ /* 0x004e640000000a00 */
[----:B-1----:R3:W5:Y:S01]  /*0880*/  LDG.E R13, desc[UR20][R2.64] ;  /* 0x00000014020d7981 */ /* 0x002762000c1e1900 */
[----:B------:R-:W-:Y:S05]  /*0890*/  BRA `(.L_x_7) ;  /* 0x0000000000047947 */ /* 0x000fea0003800000 */
.L_x_8:
[----:B-1----:R-:W1:Y:S02]  /*08a0*/  LDC R13, c[0x0][0x584] ;  /* 0x00016100ff0d7b82 */ /* 0x002e640000000800 */
.L_x_7:
[----:B------:R-:W0:Y:S01]  /*08b0*/  LDC R0, c[0x0][0x65c] ;  /* 0x00019700ff007b82 */ /* 0x000e220000000800 */
[----:B------:R-:W2:Y:S01]  /*08c0*/  S2R R21, SR_CTAID.Y ;  /* 0x0000000000157919 */ /* 0x000ea20000002600 */
[----:B------:R-:W-:Y:S01]  /*08d0*/  ULDC UR8, c[0x0][0x28c] ;  /* 0x0000a30000087ab9 */ /* 0x000fe20000000800 */
[----:B------:R-:W-:Y:S01]  /*08e0*/  ISETP.NE.AND P0, PT, R5, 0x2, PT ;  /* 0x000000020500780c */ /* 0x000fe20003f05270 */
[----:B------:R-:W-:Y:S01]  /*08f0*/  UIADD3 UR8, UR8, 0x1f, URZ ;  /* 0x0000001f08087890 */ /* 0x000fe2000fffe03f */
[----:B------:R-:W1:Y:S01]  /*0900*/  S2R R14, SR_CTAID.X ;  /* 0x00000000000e7919 */ /* 0x000e620000002500 */
[----:B------:R-:W-:Y:S01]  /*0910*/  UMOV UR5, URZ ;  /* 0x0000003f00057c82 */ /* 0x000fe20008000000 */
[----:B------:R-:W-:Y:S01]  /*0920*/  UMOV UR4, URZ ;  /* 0x0000003f00047c82 */ /* 0x000fe20008000000 */
[----:B------:R-:W-:-:S04]  /*0930*/  USHF.R.S32.HI UR9, URZ, 0x1f, UR8 ;  /* 0x0000001f3f097899 */ /* 0x000fc80008011408 */
[----:B------:R-:W-:-:S04]  /*0940*/  ULEA.HI UR9, UR9, UR8, URZ, 0x5 ;  /* 0x0000000809097291 */ /* 0x000fc8000f8f283f */
[----:B------:R-:W-:Y:S01]  /*0950*/  USHF.R.S32.HI UR13, URZ, 0x5, UR9 ;  /* 0x000000053f0d7899 */ /* 0x000fe20008011409 */
[----:B0-----:R-:W-:-:S13]  /*0960*/  ISETP.NE.AND P4, PT, R0, 0x1, PT ;  /* 0x000000010000780c */ /* 0x001fda0003f85270 */
[----:B------:R-:W1:Y:S01]  /*0970*/  @P4 LDC R15, c[0x0][0x10] ;  /* 0x00000400ff0f4b82 */ /* 0x000e620000000800 */
[----:B--234-:R-:W-:Y:S02]  /*0980*/  @P4 IMAD.MOV.U32 R2, RZ, RZ, R21 ;  /* 0x000000ffff024224 */ /* 0x01cfe400078e0015 */
[----:B------:R-:W-:Y:S02]  /*0990*/  @P4 IMAD.MOV.U32 R3, RZ, RZ, RZ ;  /* 0x000000ffff034224 */ /* 0x000fe400078e00ff */
[----:B------:R-:W-:-:S03]  /*09a0*/  @P4 IMAD.MOV.U32 R5, RZ, RZ, RZ ;  /* 0x000000ffff054224 */ /* 0x000fc600078e00ff */
[----:B------:R-:W0:Y:S01]  /*09b0*/  @!P4 LDC R9, c[0x0][0xc] ;  /* 0x00000300ff09cb82 */ /* 0x000e220000000800 */
[----:B------:R-:W-:Y:S01]  /*09c0*/  ULDC UR6, c[0x0][0xc] ;  /* 0x0000030000067ab9 */ /* 0x000fe20000000800 */
[----:B------:R-:W-:Y:S02]  /*09d0*/  ULDC UR7, c[0x0][0x10] ;  /* 0x0000040000077ab9 */ /* 0x000fe40000000800 */
[----:B------:R-:W-:-:S04]  /*09e0*/  UIMAD.WIDE.U32 UR6, UR6, UR7, URZ ;  /* 0x00000007060672a5 */ /* 0x000fc8000f8e003f */
[----:B------:R-:W2:Y:S01]  /*09f0*/  LDC R8, c[0x0][0x14] ;  /* 0x00000500ff087b82 */ /* 0x000ea20000000800 */
[----:B-1----:R-:W-:-:S04]  /*0a00*/  @P4 IMAD.WIDE.U32 R2, R14, R15, R2 ;  /* 0x0000000f0e024225 */ /* 0x002fc800078e0002 */
[----:B------:R-:W-:Y:S02]  /*0a10*/  IMAD.MOV.U32 R15, RZ, RZ, RZ ;  /* 0x000000ffff0f7224 */ /* 0x000fe400078e00ff */
[----:B------:R-:W-:Y:S02]  /*0a20*/  @P4 IMAD.IADD R3, R3, 0x1, R5 ;  /* 0x0000000103034824 */ /* 0x000fe400078e0205 */
[----:B0-----:R-:W-:-:S04]  /*0a30*/  @!P4 IMAD.WIDE.U32 R4, R9, R21, R14 ;  /* 0x000000150904c225 */ /* 0x001fc800078e000e */
[----:B------:R-:W-:Y:S02]  /*0a40*/  @!P4 IMAD.MOV.U32 R2, RZ, RZ, R4 ;  /* 0x000000ffff02c224 */ /* 0x000fe400078e0004 */
[----:B------:R-:W-:Y:S02]  /*0a50*/  @!P4 IMAD.MOV.U32 R3, RZ, RZ, R5 ;  /* 0x000000ffff03c224 */ /* 0x000fe400078e0005 */
[C---:B--2---:R-:W-:Y:S02]  /*0a60*/  IMAD R17, R8.reuse, UR7, RZ ;  /* 0x0000000708117c24 */ /* 0x044fe4000f8e02ff */
[----:B------:R-:W-:Y:S01]  /*0a70*/  IMAD.WIDE.U32 R8, R8, UR6, RZ ;  /* 0x0000000608087c25 */ /* 0x000fe2000f8e00ff */
[----:B------:R-:W-:-:S03]  /*0a80*/  ULDC.64 UR6, c[0x0][0x650] ;  /* 0x0001940000067ab9 */ /* 0x000fc60000000a00 */
[----:B------:R-:W-:Y:S01]  /*0a90*/  IMAD.IADD R0, R9, 0x1, R17 ;  /* 0x0000000109007824 */ /* 0x000fe200078e0211 */
[----:B------:R-:W-:Y:S06]  /*0aa0*/  @P0 BRA `(.L_x_9) ;  /* 0x0000000000200947 */ /* 0x000fec0003800000 */
[----:B------:R-:W-:Y:S01]  /*0ab0*/  UISETP.GE.U32.AND UP0, UPT, UR13, 0x3, UPT ;  /* 0x000000030d00788c */ /* 0x000fe2000bf06070 */
[----:B------:R-:W-:Y:S01]  /*0ac0*/  IADD3 R2, P0, R2, R8, RZ ;  /* 0x0000000802027210 */ /* 0x000fe20007f1e0ff */
[----:B------:R-:W-:-:S04]  /*0ad0*/  UIMAD.WIDE.U32 UR4, UR13, -0x55555555, URZ ;  /* 0xaaaaaaab0d0478a5 */ /* 0x000fc8000f8e003f */
[----:B------:R-:W-:Y:S01]  /*0ae0*/  USHF.R.U32.HI UR5, URZ, 0x1, UR5 ;  /* 0x000000013f057899 */ /* 0x000fe20008011605 */
[----:B------:R-:W-:Y:S02]  /*0af0*/  IMAD.X R3, R0, 0x1, R3, P0 ;  /* 0x0000000100037824 */ /* 0x000fe400000e0603 */
[----:B------:R-:W-:Y:S02]  /*0b00*/  UMOV UR4, URZ ;  /* 0x0000003f00047c82 */ /* 0x000fe40008000000 */
[----:B------:R-:W-:Y:S02]  /*0b10*/  @UP0 ULOP3.LUT UR4, UR5, 0x1, URZ, 0xc0, !UPT ;  /* 0x0000000105040892 */ /* 0x000fe4000f8ec03f */
[----:B------:R-:W-:-:S12]  /*0b20*/  UIMAD UR5, UR5, -0x3, UR13 ;  /* 0xfffffffd050578a4 */ /* 0x000fd8000f8e020d */
.L_x_9:
[----:B------:R-:W-:Y:S01]  /*0b30*/  ISETP.GE.U32.AND P0, PT, R2, UR6, PT ;  /* 0x0000000602007c0c */ /* 0x000fe2000bf06070 */
[----:B------:R-:W-:Y:S01]  /*0b40*/  IMAD.MOV.U32 R6, RZ, RZ, -0x1 ;  /* 0xffffffffff067424 */ /* 0x000fe200078e00ff */
[----:B------:R-:W-:Y:S01]  /*0b50*/  PRMT R16, RZ, 0x7610, R16 ;  /* 0x00007610ff107816 */ /* 0x000fe20000000010 */
[----:B------:R-:W-:Y:S01]  /*0b60*/  IMAD.MOV.U32 R4, RZ, RZ, -0x1 ;  /* 0xffffffffff047424 */ /* 0x000fe200078e00ff */
[----:B------:R-:W-:Y:S01]  /*0b70*/  ISETP.GE.U32.AND.EX P0, PT, R3, UR7, PT, P0 ;  /* 0x0000000703007c0c */ /* 0x000fe2000bf06100 */
[----:B------:R-:W-:-:S12]  /*0b80*/  IMAD.MOV.U32 R5, RZ, RZ, -0x1 ;  /* 0xffffffffff057424 */ /* 0x000fd800078e00ff */
[----:B------:R-:W-:Y:S05]  /*0b90*/  @P0 BRA `(.L_x_10) ;  /* 0x00000004005c0947 */ /* 0x000fea0003800000 */
[----:B------:R-:W0:Y:S01]  /*0ba0*/  LDC.64 R24, c[0x0][0x628] ;  /* 0x00018a00ff187b82 */ /* 0x000e220000000a00 */
[----:B------:R-:W-:Y:S02]  /*0bb0*/  IMAD.MOV.U32 R4, RZ, RZ, R2 ;  /* 0x000000ffff047224 */ /* 0x000fe400078e0002 */
[----:B------:R-:W-:-:S05]  /*0bc0*/  IMAD.MOV.U32 R5, RZ, RZ, R3 ;  /* 0x000000ffff057224 */ /* 0x000fca00078e0003 */
[----:B------:R-:W1:Y:S08]  /*0bd0*/  LDC R6, c[0x0][0x630] ;  /* 0x00018c00ff067b82 */ /* 0x000e700000000800 */
[----:B------:R-:W2:Y:S01]  /*0be0*/  LDC.64 R26, c[0x0][0x620] ;  /* 0x00018800ff1a7b82 */ /* 0x000ea20000000a00 */
[----:B0-----:R-:W-:-:S04]  /*0bf0*/  ISETP.NE.U32.AND P0, PT, R24, RZ, PT ;  /* 0x000000ff1800720c */ /* 0x001fc80003f05070 */
[----:B------:R-:W-:-:S13]  /*0c00*/  ISETP.NE.AND.EX P0, PT, R25, RZ, PT, P0 ;  /* 0x000000ff1900720c */ /* 0x000fda0003f05300 */
[----:B-12---:R-:W-:Y:S05]  /*0c10*/  @!P0 BRA `(.L_x_11) ;  /* 0x0000000000288947 */ /* 0x006fea0003800000 */
[----:B------:R-:W0:Y:S02]  /*0c20*/  LDC R19, c[0x0][0x634] ;  /* 0x00018d00ff137b82 */ /* 0x000e240000000800 */
[----:B0-----:R-:W-:-:S05]  /*0c30*/  IADD3 R19, P0, R2, R19, RZ ;  /* 0x0000001302137210 */ /* 0x001fca0007f1e0ff */
[----:B------:R-:W-:-:S04]  /*0c40*/  IMAD.X R23, RZ, RZ, R3, P0 ;  /* 0x000000ffff177224 */ /* 0x000fc800000e0603 */
[----:B------:R-:W-:-:S04]  /*0c50*/  IMAD.WIDE.U32 R4, R23, R24, RZ ;  /* 0x0000001817047225 */ /* 0x000fc800078e00ff */
[----:B------:R-:W-:-:S04]  /*0c60*/  IMAD.WIDE.U32 R16, P0, R19, R25, R4 ;  /* 0x0000001913107225 */ /* 0x000fc80007800004 */
[----:B------:R-:W-:-:S04]  /*0c70*/  IMAD.WIDE.U32 R4, R19, R24, RZ ;  /* 0x0000001813047225 */ /* 0x000fc800078e00ff */
[----:B------:R-:W-:Y:S01]  /*0c80*/  IMAD.X R19, RZ, RZ, RZ, P0 ;  /* 0x000000ffff137224 */ /* 0x000fe200000e06ff */
[----:B------:R-:W-:Y:S01]  /*0c90*/  IADD3 RZ, P0, R5, R16, RZ ;  /* 0x0000001005ff7210 */ /* 0x000fe20007f1e0ff */
[----:B------:R-:W-:-:S04]  /*0ca0*/  IMAD.MOV.U32 R18, RZ, RZ, R17 ;  /* 0x000000ffff127224 */ /* 0x000fc800078e0011 */
[----:B------:R-:W-:-:S08]  /*0cb0*/  IMAD.WIDE.U32.X R4, R23, R25, R18, P0 ;  /* 0x0000001917047225 */ /* 0x000fd000000e0412 */
.L_x_11:
[--C-:B------:R-:W-:Y:S01]  /*0cc0*/  SHF.R.U64 R32, R4, R6, R5.reuse ;  /* 0x0000000604207219 */ /* 0x100fe20000001205 */
[----:B------:R-:W0:Y:S01]  /*0cd0*/  LDC.64 R28, c[0x0][0x640] ;  /* 0x00019000ff1c7b82 */ /* 0x000e220000000a00 */
[----:B------:R-:W-:Y:S01]  /*0ce0*/  I2FP.F32.U32 R4, R14 ;  /* 0x0000000e00047245 */ /* 0x000fe20000201000 */
[----:B------:R-:W-:Y:S01]  /*0cf0*/  ULDC UR6, c[0x0][0x150] ;  /* 0x0000540000067ab9 */ /* 0x000fe20000000800 */
[----:B------:R-:W-:Y:S02]  /*0d00*/  SHF.R.U32.HI R5, RZ, R6, R5 ;  /* 0x00000006ff057219 */ /* 0x000fe40000011605 */
[----:B------:R-:W-:Y:S01]  /*0d10*/  IADD3 R17, P0, RZ, -R32, RZ ;  /* 0x80000020ff117210 */ /* 0x000fe20007f1e0ff */
[----:B------:R-:W-:Y:S01]  /*0d20*/  FMUL R6, R4, UR6 ;  /* 0x0000000604067c20 */ /* 0x000fe20008400000 */
[----:B------:R-:W-:Y:S01]  /*0d30*/  ULDC UR6, c[0x0][0x154] ;  /* 0x0000550000067ab9 */ /* 0x000fe20000000800 */
[----:B------:R-:W1:Y:S02]  /*0d40*/  LDC R18, c[0x0][0x618] ;  /* 0x00018600ff127b82 */ /* 0x000e640000000800 */
[----:B------:R-:W-:-:S02]  /*0d50*/  IMAD.X R19, RZ, RZ, ~R5, P0 ;  /* 0x000000ffff137224 */ /* 0x000fc400000e0e05 */
[----:B------:R-:W2:Y:S01]  /*0d60*/  F2I.U32.TRUNC.NTZ R6, R6 ;  /* 0x0000000600067305 */ /* 0x000ea2000020f000 */
[----:B------:R-:W-:-:S03]  /*0d70*/  IMAD.WIDE.U32 R4, R17, R26, R2 ;  /* 0x0000001a11047225 */ /* 0x000fc600078e0002 */
[----:B------:R-:W3:Y:S01]  /*0d80*/  LDC R15, c[0x0][0x144] ;  /* 0x00005100ff0f7b82 */ /* 0x000ee20000000800 */
[----:B------:R-:W-:-:S04]  /*0d90*/  IMAD R16, R19, R26, RZ ;  /* 0x0000001a13107224 */ /* 0x000fc800078e02ff */
[----:B------:R-:W-:-:S03]  /*0da0*/  IMAD R17, R17, R27, R16 ;  /* 0x0000001b11117224 */ /* 0x000fc600078e0210 */
[----:B------:R-:W4:Y:S01]  /*0db0*/  LDC R22, c[0x0][0x608] ;  /* 0x00018200ff167b82 */ /* 0x000f220000000800 */
[----:B------:R-:W-:Y:S01]  /*0dc0*/  IMAD.IADD R17, R5, 0x1, R17 ;  /* 0x0000000105117824 */ /* 0x000fe200078e0211 */
[----:B0-----:R-:W-:Y:S01]  /*0dd0*/  ISETP.NE.U32.AND P0, PT, R28, RZ, PT ;  /* 0x000000ff1c00720c */ /* 0x001fe20003f05070 */
[----:B--2---:R-:W-:-:S03]  /*0de0*/  IMAD.MOV R5, RZ, RZ, -R6 ;  /* 0x000000ffff057224 */ /* 0x004fc600078e0a06 */
[----:B------:R-:W-:Y:S02]  /*0df0*/  ISETP.NE.AND.EX P0, PT, R29, RZ, PT, P0 ;  /* 0x000000ff1d00720c */ /* 0x000fe40003f05300 */
[----:B------:R-:W0:Y:S01]  /*0e00*/  LDC R19, c[0x0][0x658] ;  /* 0x00019600ff137b82 */ /* 0x000e220000000800 */
[-CC-:B-1----:R-:W-:Y:S02]  /*0e10*/  SHF.R.U64 R26, R4, R18.reuse, R17.reuse ;  /* 0x00000012041a7219 */ /* 0x182fe40000001211 */
[----:B------:R-:W-:Y:S02]  /*0e20*/  I2FP.F32.U32 R4, R21 ;  /* 0x0000001500047245 */ /* 0x000fe40000201000 */
[----:B------:R-:W-:Y:S01]  /*0e30*/  SHF.R.U32.HI R17, RZ, R18, R17 ;  /* 0x00000012ff117219 */ /* 0x000fe20000011611 */
[----:B------:R-:W-:Y:S02]  /*0e40*/  IMAD.MOV.U32 R18, RZ, RZ, 0x1 ;  /* 0x00000001ff127424 */ /* 0x000fe400078e00ff */
[----:B------:R-:W1:Y:S01]  /*0e50*/  LDC R24, c[0x0][0x148] ;  /* 0x00005200ff187b82 */ /* 0x000e620000000800 */
[----:B---3--:R-:W-:-:S02]  /*0e60*/  IMAD R6, R15, R5, R14 ;  /* 0x000000050f067224 */ /* 0x008fc400078e020e */
[----:B------:R-:W-:Y:S01]  /*0e70*/  FMUL R5, R4, UR6 ;  /* 0x0000000604057c20 */ /* 0x000fe20008400000 */
[----:B------:R-:W-:-:S04]  /*0e80*/  IMAD.MOV.U32 R4, RZ, RZ, -0x1 ;  /* 0xffffffffff047424 */ /* 0x000fc800078e00ff */
[----:B------:R-:W2:Y:S01]  /*0e90*/  LDC R25, c[0x0][0x600] ;  /* 0x00018000ff197b82 */ /* 0x000ea20000000800 */
[-CC-:B----4-:R-:W-:Y:S02]  /*0ea0*/  SHF.R.U64 R34, R26, R22.reuse, R17.reuse ;  /* 0x000000161a227219 */ /* 0x190fe40000001211 */
[----:B------:R-:W-:Y:S02]  /*0eb0*/  SHF.R.U32.HI R14, RZ, R22, R17 ;  /* 0x00000016ff0e7219 */ /* 0x000fe40000011611 */
[----:B------:R3:W4:Y:S03]  /*0ec0*/  F2I.U32.TRUNC.NTZ R22, R5 ;  /* 0x0000000500167305 */ /* 0x000726000020f000 */
[----:B------:R-:W1:Y:S01]  /*0ed0*/  LDC R27, c[0x0][0x648] ;  /* 0x00019200ff1b7b82 */ /* 0x000e620000000800 */
[-C--:B0-----:R-:W-:Y:S02]  /*0ee0*/  SHF.R.U64 R36, R34, R19.reuse, R14 ;  /* 0x0000001322247219 */ /* 0x081fe4000000120e */
[----:B------:R-:W-:-:S02]  /*0ef0*/  SHF.L.U32 R4, R4, R19, RZ ;  /* 0x0000001304047219 */ /* 0x000fc400000006ff */
[-C--:B------:R-:W-:Y:S02]  /*0f00*/  SHF.R.U32.HI R14, RZ, R19.reuse, R14 ;  /* 0x00000013ff0e7219 */ /* 0x080fe4000001160e */
[----:B------:R-:W-:Y:S01]  /*0f10*/  SHF.L.U32 R18, R18, R19, RZ ;  /* 0x0000001312127219 */ /* 0x000fe200000006ff */
[----:B------:R-:W0:Y:S01]  /*0f20*/  LDC R31, c[0x0][0x638] ;  /* 0x00018e00ff1f7b82 */ /* 0x000e220000000800 */
[----:B------:R-:W-:Y:S01]  /*0f30*/  LOP3.LUT R19, RZ, R4, RZ, 0x33, !PT ;  /* 0x00000004ff137212 */ /* 0x000fe200078e33ff */
[----:B------:R-:W-:Y:S02]  /*0f40*/  IMAD.MOV.U32 R4, RZ, RZ, R36 ;  /* 0x000000ffff047224 */ /* 0x000fe400078e0024 */
[----:B---3--:R-:W-:-:S04]  /*0f50*/  IMAD.MOV.U32 R5, RZ, RZ, R14 ;  /* 0x000000ffff057224 */ /* 0x008fc800078e000e */
[----:B------:R-:W3:Y:S01]  /*0f60*/  LDC R30, c[0x0][0x610] ;  /* 0x00018400ff1e7b82 */ /* 0x000ee20000000800 */
[----:B----4-:R-:W-:Y:S05]  /*0f70*/  @!P0 BRA `(.L_x_12) ;  /* 0x0000000000288947 */ /* 0x010fea0003800000 */
[----:B------:R-:W4:Y:S02]  /*0f80*/  LDC R17, c[0x0][0x64c] ;  /* 0x00019300ff117b82 */ /* 0x000f240000000800 */
[----:B----4-:R-:W-:-:S05]  /*0f90*/  IADD3 R17, P0, R36, R17, RZ ;  /* 0x0000001124117210 */ /* 0x010fca0007f1e0ff */
        /* <DEDUP_REMOVED lines=8> */
.L_x_12:
[----:B-1----:R-:W-:Y:S01]  /*1020*/  SHF.R.U64 R4, R4, R27, R5 ;  /* 0x0000001b04047219 */ /* 0x002fe20000001205 */
[----:B--2---:R-:W-:Y:S01]  /*1030*/  VIADD R5, R25, 0xffffffff ;  /* 0xffffffff19057836 */ /* 0x004fe20000000000 */
[----:B------:R-:W-:Y:S01]  /*1040*/  LOP3.LUT R19, R34, R19, RZ, 0xc0, !PT ;  /* 0x0000001322137212 */ /* 0x000fe200078ec0ff */
[----:B------:R-:W-:Y:S02]  /*1050*/  IMAD.MOV R22, RZ, RZ, -R22 ;  /* 0x000000ffff167224 */ /* 0x000fe400078e0a16 */
[----:B------:R-:W-:Y:S01]  /*1060*/  IMAD.MOV R14, RZ, RZ, -R4 ;  /* 0x000000ffff0e7224 */ /* 0x000fe200078e0a04 */
[----:B------:R-:W-:Y:S01]  /*1070*/  LOP3.LUT R5, R26, R5, RZ, 0xc0, !PT ;  /* 0x000000051a057212 */ /* 0x000fe200078ec0ff */
[----:B------:R-:W-:Y:S02]  /*1080*/  IMAD R19, R18, R4, R19 ;  /* 0x0000000412137224 */ /* 0x000fe400078e0213 */
[----:B------:R-:W-:Y:S02]  /*1090*/  @P4 IMAD R6, R24, R22, R21 ;  /* 0x0000001618064224 */ /* 0x000fe400078e0215 */
[----:B0-----:R-:W-:-:S02]  /*10a0*/  IMAD R4, R14, R31, R36 ;  /* 0x0000001f0e047224 */ /* 0x001fc400078e0224 */
[----:B---3--:R-:W-:Y:S02]  /*10b0*/  IMAD R6, R19, R30, R6 ;  /* 0x0000001e13067224 */ /* 0x008fe400078e0206 */
[----:B------:R-:W-:Y:S02]  /*10c0*/  IMAD R5, R4, R25, R5 ;  /* 0x0000001904057224 */ /* 0x000fe400078e0205 */
[----:B------:R-:W-:-:S03]  /*10d0*/  IMAD.MOV.U32 R16, RZ, RZ, 0x1 ;  /* 0x00000001ff107424 */ /* 0x000fc600078e00ff */
[----:B------:R-:W-:Y:S02]  /*10e0*/  SEL R4, R5, R6, !P4 ;  /* 0x0000000605047207 */ /* 0x000fe40006000000 */
[----:B------:R-:W-:Y:S01]  /*10f0*/  SEL R6, R6, R5, !P4 ;  /* 0x0000000506067207 */ /* 0x000fe20006000000 */
[----:B------:R-:W-:-:S07]  /*1100*/  IMAD.MOV.U32 R5, RZ, RZ, R32 ;  /* 0x000000ffff057224 */ /* 0x000fce00078e0020 */
.L_x_10:
[----:B------:R-:W-:Y:S05]  /*1110*/  @!P2 BRA `(.L_x_13) ;  /* 0x0000004000b8a947 */ /* 0x000fea0003800000 */
[----:B------:R-:W-:-:S13]  /*1120*/  ISETP.GT.U32.AND P0, PT, R33, 0x1, PT ;  /* 0x000000012100780c */ /* 0x000fda0003f04070 */
[----:B------:R-:W-:Y:S05]  /*1130*/  @P0 EXIT ;  /* 0x000000000000094d */ /* 0x000fea0003800000 */
.L_x_14:
[----:B------:R-:W-:-:S08]  /*1140*/  NOP ;  /* 0x0000000000007918 */ /* 0x000fd00000000000 */
[----:B------:R-:W0:Y:S02]  /*1150*/  USETMAXREG.TRY_ALLOC.CTAPOOL UP0, 0xe8 ;  /* 0x000000e8000079c8 */ /* 0x000e240008000600 */
[----:B0-----:R-:W-:-:S13]  /*1160*/  PLOP3.LUT P0, PT, PT, PT, UP0, 0x80, 0x0 ;  /* 0x000000000000781c */ /* 0x001fda0003f0f008 */
[----:B------:R-:W-:Y:S05]  /*1170*/  @!P0 BRA `(.L_x_14) ;  /* 0xfffffffc00f08947 */ /* 0x000fea000383ffff */
[----:B------:R-:W-:-:S13]  /*1180*/  LOP3.LUT P0, RZ, R16, 0xff, RZ, 0xc0, !PT ;  /* 0x000000ff10ff7812 */ /* 0x000fda000780c0ff */
[----:B------:R-:W-:Y:S05]  /*1190*/  @!P0 EXIT ;  /* 0x000000000000894d */ /* 0x000fea0003800000 */
[----:B------:R-:W0:Y:S01]  /*11a0*/  S2UR UR6, SR_CgaCtaId ;  /* 0x00000000000679c3 */ /* 0x000e220000008800 */
[----:B------:R-:W-:Y:S01]  /*11b0*/  SHF.R.S32.HI R11, RZ, 0x1f, R10 ;  /* 0x0000001fff0b7819 */ /* 0x000fe2000001140a */
[----:B------:R-:W-:Y:S01]  /*11c0*/  UIADD3 UR7, UR15, -0x1, URZ ;  /* 0xffffffff0f077890 */ /* 0x000fe2000fffe03f */
[----:B------:R-:W-:Y:S01]  /*11d0*/  LOP3.LUT R86, R7, 0x1, RZ, 0xfc, !PT ;  /* 0x0000000107567812 */ /* 0x000fe200078efcff */
[----:B------:R-:W-:Y:S01]  /*11e0*/  UMOV UR12, 0x400 ;  /* 0x00000400000c7882 */ /* 0x000fe20000000000 */
[CC--:B------:R-:W-:Y:S01]  /*11f0*/  LEA.HI R15, R11.reuse, R10.reuse, RZ, 0x2 ;  /* 0x0000000a0b0f7211 */ /* 0x0c0fe200078f10ff */
[----:B------:R-:W-:Y:S01]  /*1200*/  UISETP.LT.AND UP0, UPT, UR13, 0x1, UPT ;  /* 0x000000010d00788c */ /* 0x000fe2000bf01270 */
[----:B------:R-:W-:Y:S01]  /*1210*/  LEA.HI R16, R11, R10, RZ, 0x5 ;  /* 0x0000000a0b107211 */ /* 0x000fe200078f28ff */
[----:B------:R-:W-:Y:S01]  /*1220*/  USHF.L.U32 UR23, UR13, 0x1, URZ ;  /* 0x000000010d177899 */ /* 0x000fe2000800063f */
[--C-:B------:R-:W-:Y:S01]  /*1230*/  SHF.R.S32.HI R14, RZ, 0x2, R15.reuse ;  /* 0x00000002ff0e7819 */ /* 0x100fe2000001140f */
[----:B------:R-:W-:Y:S01]  /*1240*/  USEL UR14, UR13, 0x1, UP0 ;  /* 0x000000010d0e7887 */ /* 0x000fe20008000000 */
[----:B------:R-:W-:Y:S01]  /*1250*/  SHF.R.S32.HI R17, RZ, 0x1f, R15 ;  /* 0x0000001fff117819 */ /* 0x000fe2000001140f */
[----:B------:R-:W-:Y:S01]  /*1260*/  UISETP.NE.AND UP0, UPT, UR7, URZ, UPT ;  /* 0x0000003f0700728c */ /* 0x000fe2000bf05270 */
[----:B------:R-:W-:Y:S01]  /*1270*/  LOP3.LUT R11, R15, 0xfffffffc, RZ, 0xc0, !PT ;  /* 0xfffffffc0f0b7812 */ /* 0x000fe200078ec0ff */
[----:B------:R-:W-:Y:S01]  /*1280*/  UIADD3 UR14, -UR14, UR13, URZ ;  /* 0x0000000d0e0e7290 */ /* 0x000fe2000fffe13f */
[----:B------:R-:W-:Y:S01]  /*1290*/  LEA.HI R17, R17, R14, RZ, 0x3 ;  /* 0x0000000e11117211 */ /* 0x000fe200078f18ff */
[----:B------:R-:W-:-:S02]  /*12a0*/  USEL UR9, URZ, 0x1, UP0 ;  /* 0x000000013f097887 */ /* 0x000fc40008000000 */
[----:B------:R-:W-:Y:S01]  /*12b0*/  IMAD.IADD R18, R10, 0x1, -R11 ;  /* 0x000000010a127824 */ /* 0x000fe200078e0a0b */
[----:B------:R-:W-:-:S03]  /*12c0*/  LOP3.LUT R17, R17, 0xfffffff8, RZ, 0xc0, !PT ;  /* 0xfffffff811117812 */ /* 0x000fc600078ec0ff */
[----:B------:R-:W-:Y:S01]  /*12d0*/  IMAD.U32 R87, RZ, RZ, UR9 ;  /* 0x00000009ff577e24 */ /* 0x000fe2000f8e00ff */
[----:B0-----:R-:W-:Y:S01]  /*12e0*/  ULEA UR12, UR6, UR12, 0x18 ;  /* 0x0000000c060c7291 */ /* 0x001fe2000f8ec03f */
[----:B------:R-:W-:Y:S01]  /*12f0*/  IMAD.IADD R14, R14, 0x1, -R17 ;  /* 0x000000010e0e7824 */ /* 0x000fe200078e0a11 */
[----:B------:R-:W-:Y:S01]  /*1300*/  USHF.L.U32 UR6, UR7, 0x3, URZ ;  /* 0x0000000307067899 */ /* 0x000fe2000800063f */
[----:B------:R-:W-:Y:S01]  /*1310*/  SHF.R.S32.HI R17, RZ, 0x5, R16 ;  /* 0x00000005ff117819 */ /* 0x000fe20000011410 */
[----:B------:R-:W-:Y:S02]  /*1320*/  UIADD3 UR7, UR12, 0x100, URZ ;  /* 0x000001000c077890 */ /* 0x000fe4000fffe03f */
[----:B------:R-:W-:Y:S01]  /*1330*/  ULOP3.LUT UR6, UR6, 0x8, URZ, 0xc0, !UPT ;  /* 0x0000000806067892 */ /* 0x000fe2000f8ec03f */
[--C-:B------:R-:W-:Y:S01]  /*1340*/  SHF.R.S32.HI R15, RZ, 0x1f, R14.reuse ;  /* 0x0000001fff0f7819 */ /* 0x100fe2000001140e */
[----:B------:R-:W-:Y:S01]  /*1350*/  UIADD3 UR8, UR12, 0x1900, URZ ;  /* 0x000019000c087890 */ /* 0x000fe2000fffe03f */
[----:B------:R-:W-:Y:S01]  /*1360*/  IMAD R19, R17, -0x10, -R14 ;  /* 0xfffffff011137824 */ /* 0x000fe200078e0a0e */
[----:B------:R-:W-:-:S02]  /*1370*/  USHF.R.U32.HI UR7, URZ, 0x4, UR7 ;  /* 0x000000043f077899 */ /* 0x000fc40008011607 */
[----:B------:R-:W-:Y:S01]  /*1380*/  USHF.R.U32.HI UR8, URZ, 0x4, UR8 ;  /* 0x000000043f087899 */ /* 0x000fe20008011608 */
[----:B------:R-:W-:Y:S01]  /*1390*/  IMAD.WIDE R10, R17, 0x10, R14 ;  /* 0x00000010110a7825 */ /* 0x000fe200078e020e */
[----:B------:R-:W-:Y:S02]  /*13a0*/  ULOP3.LUT UR25, UR6, 0x8, URZ, 0x3c, !UPT ;  /* 0x0000000806197892 */ /* 0x000fe4000f8e3c3f */
[----:B------:R-:W-:Y:S02]  /*13b0*/  ULOP3.LUT UR16, UR6, 0x18, URZ, 0x3c, !UPT ;  /* 0x0000001806107892 */ /* 0x000fe4000f8e3c3f */
[----:B------:R-:W-:Y:S01]  /*13c0*/  UIADD3 UR24, UR12, 0x40, URZ ;  /* 0x000000400c187890 */ /* 0x000fe2000fffe03f */
[----:B------:R-:W-:Y:S01]  /*13d0*/  ULDC UR6, c[0x0][0x284] ;  /* 0x0000a10000067ab9 */ /* 0x000fe20000000800 */
[----:B------:R-:W-:Y:S01]  /*13e0*/  ULOP3.LUT UR7, UR7, 0x3fff, URZ, 0xc0, !UPT ;  /* 0x00003fff07077892 */ /* 0x000fe2000f8ec03f */
[----:B------:R-:W-:Y:S01]  /*13f0*/  VIADD R19, R19, UR6 ;  /* 0x0000000613137c36 */ /* 0x000fe20008000000 */
[----:B------:R-:W-:-:S02]  /*1400*/  ULOP3.LUT UR8, UR8, 0x3fff, URZ, 0xc0, !UPT ;  /* 0x00003fff08087892 */ /* 0x000fc4000f8ec03f */
[----:B------:R-:W-:Y:S02]  /*1410*/  ULEA UR15, UR15, UR24, 0x3 ;  /* 0x000000180f0f7291 */ /* 0x000fe4000f8e183f */
[----:B------:R-:W-:Y:S02]  /*1420*/  ULOP3.LUT UR17, UR7, 0x10000, URZ, 0xfc, !UPT ;  /* 0x0001000007117892 */ /* 0x000fe4000f8efc3f */
[----:B------:R-:W-:-:S12]  /*1430*/  ULOP3.LUT UR18, UR8, 0x10000, URZ, 0xfc, !UPT ;  /* 0x0001000008127892 */ /* 0x000fd8000f8efc3f */
.L_x_105:
[----:B------:R-:W-:Y:S01]  /*1440*/  SHF.L.U32 R14, R87, 0x1f, RZ ;  /* 0x0000001f570e7819 */ /* 0x000fe200000006ff */
[----:B------:R-:W0:Y:S01]  /*1450*/  LDC R15, c[0x0][0x28c] ;  /* 0x0000a300ff0f7b82 */ /* 0x000e220000000800 */
[----:B------:R-:W-:Y:S01]  /*1460*/  UMOV UR6, URZ ;  /* 0x0000003f00067c82 */ /* 0x000fe20008000000 */
[----:B------:R-:W-:Y:S01]  /*1470*/  UMOV UR19, UR5 ;  /* 0x0000000500137c82 */ /* 0x000fe20008000000 */
[----:B-1----:R-:W1:Y:S01]  /*1480*/  SYNCS.PHASECHK.TRANS64.TRYWAIT P0, [UR15+-0x8], R14 ;  /* 0xfffff80eff0075a7 */ /* 0x002e62000800014f */
[----:B0-----:R-:W-:Y:S01]  /*1490*/  ISETP.GE.AND P1, PT, R15, 0x1, PT ;  /* 0x000000010f00780c */ /* 0x001fe20003f26270 */
[----:B-1234-:R-:W-:-:S12]  /*14a0*/  @!P0 BRA `(.L_x_15) ;  /* 0x0000004c008c8947 */ /* 0x01efd80003800000 */
.L_x_126:
[----:B------:R-:W-:Y:S01]  /*14b0*/  UMOV UR7, URZ ;  /* 0x0000003f00077c82 */ /* 0x000fe20008000000 */
[----:B------:R-:W-:Y:S01]  /*14c0*/  UMOV UR8, URZ ;  /* 0x0000003f00087c82 */ /* 0x000fe20008000000 */
[----:B------:R-:W-:Y:S02]  /*14d0*/  CS2R R22, SRZ ;  /* 0x0000000000167805 */ /* 0x000fe4000001ff00 */
[----:B------:R-:W-:Y:S02]  /*14e0*/  CS2R R56, SRZ ;  /* 0x0000000000387805 */ /* 0x000fe4000001ff00 */
[----:B------:R-:W-:Y:S02]  /*14f0*/  CS2R R58, SRZ ;  /* 0x00000000003a7805 */ /* 0x000fe4000001ff00 */
[----:B------:R-:W-:Y:S02]  /*1500*/  CS2R R60, SRZ ;  /* 0x00000000003c7805 */ /* 0x000fe4000001ff00 */
[----:B------:R-:W-:-:S02]  /*1510*/  CS2R R62, SRZ ;  /* 0x00000000003e7805 */ /* 0x000fc4000001ff00 */
[----:B------:R-:W-:Y:S02]  /*1520*/  CS2R R64, SRZ ;  /* 0x0000000000407805 */ /* 0x000fe4000001ff00 */
        /* <DEDUP_REMOVED lines=9> */
[----:B------:R-:W-:Y:S01]  /*15c0*/  CS2R R84, SRZ ;  /* 0x0000000000547805 */ /* 0x000fe2000001ff00 */
[----:B------:R-:W-:Y:S01]  /*15d0*/  IMAD.U32 R17, RZ, RZ, UR4 ;  /* 0x00000004ff117e24 */ /* 0x000fe2000f8e00ff */
        /* <DEDUP_REMOVED lines=15> */
[----:B------:R-:W-:Y:S01]  /*16d0*/  CS2R R54, SRZ ;  /* 0x0000000000367805 */ /* 0x000fe2000001ff00 */
[----:B------:R-:W-:Y:S06]  /*16e0*/  @!P1 BRA `(.L_x_16) ;  /* 0x0000000400449947 */ /* 0x000fec0003800000 */
[----:B------:R-:W-:-:S13]  /*16f0*/  ISETP.NE.AND P1, PT, R86, 0x3, PT ;  /* 0x000000035600780c */ /* 0x000fda0003f25270 */
[----:B------:R-:W-:Y:S05]  /*1700*/  @!P1 BRA `(.L_x_17) ;  /* 0x0000000000049947 */ /* 0x000fea0003800000 */
[----:B------:R-:W-:Y:S01]  /*1710*/  BPT.TRAP 0x1 ;  /* 0x000000040000795c */ /* 0x000fe20000300000 */
.L_x_17:
[----:B------:R-:W-:Y:S01]  /*1720*/  ULEA UR6, UR5, UR12, 0x3 ;  /* 0x0000000c05067291 */ /* 0x000fe2000f8e183f */
[----:B0-----:R-:W-:-:S05]  /*1730*/  IMAD.U32 R14, RZ, RZ, UR4 ;  /* 0x00000004ff0e7e24 */ /* 0x001fca000f8e00ff */
[----:B------:R-:W-:-:S04]  /*1740*/  SHF.L.U32 R14, R14, 0x1f, RZ ;  /* 0x0000001f0e0e7819 */ /* 0x000fc800000006ff */
[----:B------:R0:W1:Y:S01]  /*1750*/  SYNCS.PHASECHK.TRANS64.TRYWAIT P0, [UR6], R14 ;  /* 0x0000000eff0075a7 */ /* 0x0000620008000146 */
[----:B------:R-:W-:Y:S05]  /*1760*/  @!P1 BRA `(.L_x_18) ;  /* 0x0000000000049947 */ /* 0x000fea0003800000 */
[----:B------:R-:W-:Y:S01]  /*1770*/  BPT.TRAP 0x1 ;  /* 0x000000040000795c */ /* 0x000fe20000300000 */
.L_x_18:
[----:B-1----:R-:W-:Y:S05]  /*1780*/  @P0 BRA `(.L_x_19) ;  /* 0x0000000000080947 */ /* 0x002fea0003800000 */
[----:B------:R-:W1:Y:S02]  /*1790*/  SYNCS.PHASECHK.TRANS64.TRYWAIT P0, [UR6], R14 ;  /* 0x0000000eff0075a7 */ /* 0x000e640008000146 */
[----:B-1----:R-:W-:Y:S05]  /*17a0*/  @!P0 BRA `(.L_x_20) ;  /* 0x0000004800e48947 */ /* 0x002fea0003800000 */
.L_x_19:
[----:B------:R-:W-:Y:S01]  /*17b0*/  ULDC UR7, c[0x0][0x50c] ;  /* 0x0001430000077ab9 */ /* 0x000fe20000000800 */
[----:B------:R-:W-:Y:S01]  /*17c0*/  ULEA UR8, UR5, UR17, 0x7 ;  /* 0x0000001105087291 */ /* 0x000fe2000f8e383f */
[----:B------:R-:W-:Y:S01]  /*17d0*/  WARPGROUP.ARRIVE ;  /* 0x00000000000079c5 */ /* 0x000fe20000000000 */
[----:B------:R-:W-:Y:S01]  /*17e0*/  UISETP.NE.AND UP0, UPT, UR7, 0x1, UPT ;  /* 0x000000010700788c */ /* 0x000fe2000bf05270 */
[----:B------:R-:W-:Y:S01]  /*17f0*/  CS2R R22, SRZ ;  /* 0x0000000000167805 */ /* 0x000fe2000001ff00 */
[----:B------:R-:W-:Y:S01]  /*1800*/  ULEA UR10, UR5, UR18, 0x7 ;  /* 0x00000012050a7291 */ /* 0x000fe2000f8e383f */
[----:B------:R-:W-:Y:S01]  /*1810*/  CS2R R56, SRZ ;  /* 0x0000000000387805 */ /* 0x000fe2000001ff00 */
[----:B------:R-:W-:Y:S01]  /*1820*/  USEL UR7, URZ, 0x1, UP0 ;  /* 0x000000013f077887 */ /* 0x000fe20008000000 */
[----:B------:R-:W-:Y:S01]  /*1830*/  CS2R R58, SRZ ;  /* 0x00000000003a7805 */ /* 0x000fe2000001ff00 */
[----:B------:R-:W-:Y:S01]  /*1840*/  UMOV UR9, 0xc0000010 ;  /* 0xc000001000097882 */ /* 0x000fe20000000000 */
[----:B------:R-:W-:Y:S01]  /*1850*/  UMOV UR11, 0xc0000010 ;  /* 0xc0000010000b7882 */ /* 0x000fe20000000000 */
[----:B------:R-:W-:Y:S01]  /*1860*/  UMOV UR6, 0x1 ;  /* 0x0000000100067882 */ /* 0x000fe20000000000 */
[----:B------:R-:W-:-:S02]  /*1870*/  CS2R R60, SRZ ;  /* 0x00000000003c7805 */ /* 0x000fc4000001ff00 */
[----:B------:R-:W-:Y:S01]  /*1880*/  ISETP.NE.AND P0, PT, RZ, UR7, PT ;  /* 0x00000007ff007c0c */ /* 0x000fe2000bf05270 */
[----:B------:R-:W-:Y:S01]  /*1890*/  QGMMA.64x64x32.F32.E4M3.E4M3 R24, gdesc[UR8], RZ, !UPT, gsb0 ;  /* 0x00e00000081879f3 */ /* 0x000fe2000c0008ff */
        /* <DEDUP_REMOVED lines=11> */
[----:B------:R-:W-:Y:S01]  /*1950*/  CS2R R84, SRZ ;  /* 0x0000000000547805 */ /* 0x000fe2000001ff00 */
[----:B------:R-:W-:Y:S06]  /*1960*/  @!P0 BRA `(.L_x_21) ;  /* 0x0000000000888947 */ /* 0x000fec0003800000 */
[----:B------:R-:W-:Y:S02]  /*1970*/  WARPGROUP.DEPBAR.LE gsb0, 0x0 ;  /* 0x00008000000079c5 */ /* 0x000fe40000010000 */
[----:B------:R-:W-:-:S01]  /*1980*/  FADD R85, RZ, R24 ;  /* 0x00000018ff557221 */ /* 0x000fc20000000000 */
[----:B------:R-:W-:Y:S01]  /*1990*/  FADD R84, RZ, R25 ;  /* 0x00000019ff547221 */ /* 0x000fe20000000000 */
        /* <DEDUP_REMOVED lines=30> */
[----:B------:R-:W-:-:S06]  /*1b80*/  UMOV UR6, URZ ;  /* 0x0000003f00067c82 */ /* 0x000fcc0008000000 */
.L_x_21:
[----:B------:R-:W-:-:S04]  /*1b90*/  UIADD3 UR19, UR5, 0x1, URZ ;  /* 0x0000000105137890 */ /* 0x000fc8000fffe03f */
[----:B------:R-:W-:-:S04]  /*1ba0*/  UISETP.NE.AND UP0, UPT, UR19, 0x3, UPT ;  /* 0x000000031300788c */ /* 0x000fc8000bf05270 */
[----:B------:R-:W-:Y:S02]  /*1bb0*/  USEL UR8, URZ, 0x1, UP0 ;  /* 0x000000013f087887 */ /* 0x000fe40008000000 */
[----:B------:R-:W-:Y:S02]  /*1bc0*/  USEL UR19, UR19, URZ, UP0 ;  /* 0x0000003f13137287 */ /* 0x000fe40008000000 */
[----:B------:R-:W-:-:S06]  /*1bd0*/  ULOP3.LUT UR8, UR4, UR8, URZ, 0x3c, !UPT ;  /* 0x0000000804087292 */ /* 0x000fcc000f8e3c3f */
[----:B------:R-:W-:Y:S01]  /*1be0*/  IMAD.U32 R17, RZ, RZ, UR8 ;  /* 0x00000008ff117e24 */ /* 0x000fe2000f8e00ff */
[----:B------:R-:W-:-:S06]  /*1bf0*/  UMOV UR8, 0x1 ;  /* 0x0000000100087882 */ /* 0x000fcc0000000000 */
.L_x_16:
[----:B------:R-:W-:-:S06]  /*1c00*/  UISETP.GE.AND UP0, UPT, UR14, 0x1, UPT ;  /* 0x000000010e00788c */ /* 0x000fcc000bf06270 */
[----:B------:R-:W-:-:S13]  /*1c10*/  PLOP3.LUT P0, PT, PT, PT, UP0, 0x80, 0x0 ;  /* 0x000000000000781c */ /* 0x000fda0003f0f008 */
[----:B------:R-:W-:Y:S05]  /*1c20*/  @!P0 BRA `(.L_x_22) ;  /* 0x0000000400508947 */ /* 0x000fea0003800000 */
[----:B01----:R-:W-:Y:S01]  /*1c30*/  IMAD.U32 R14, RZ, RZ, UR14 ;  /* 0x0000000eff0e7e24 */ /* 0x003fe2000f8e00ff */
[----:B------:R-:W-:Y:S01]  /*1c40*/  UMOV UR22, UR5 ;  /* 0x0000000500167c82 */ /* 0x000fe20008000000 */
[----:B------:R-:W-:-:S05]  /*1c50*/  ULDC UR26, c[0x0][0x50c] ;  /* 0x00014300001a7ab9 */ /* 0x000fca0000000800 */
.L_x_30:
[----:B------:R-:W-:-:S13]  /*1c60*/  ISETP.NE.AND P1, PT, R86, 0x3, PT ;  /* 0x000000035600780c */ /* 0x000fda0003f25270 */
[----:B01----:R-:W-:Y:S05]  /*1c70*/  @!P1 BRA `(.L_x_23) ;  /* 0x0000000000049947 */ /* 0x003fea0003800000 */
[----:B------:R-:W-:Y:S01]  /*1c80*/  BPT.TRAP 0x1 ;  /* 0x000000040000795c */ /* 0x000fe20000300000 */
.L_x_23:
[----:B------:R-:W-:Y:S01]  /*1c90*/  ULEA UR9, UR19, UR12, 0x3 ;  /* 0x0000000c13097291 */ /* 0x000fe2000f8e183f */
[----:B------:R-:W-:-:S08]  /*1ca0*/  SHF.L.U32 R15, R17, 0x1f, RZ ;  /* 0x0000001f110f7819 */ /* 0x000fd000000006ff */
[----:B------:R0:W1:Y:S01]  /*1cb0*/  SYNCS.PHASECHK.TRANS64.TRYWAIT P0, [UR9], R15 ;  /* 0x0000000fff0075a7 */ /* 0x0000620008000149 */
[----:B------:R-:W-:Y:S05]  /*1cc0*/  @!P1 BRA `(.L_x_24) ;  /* 0x0000000000049947 */ /* 0x000fea0003800000 */
[----:B------:R-:W-:Y:S01]  /*1cd0*/  BPT.TRAP 0x1 ;  /* 0x000000040000795c */ /* 0x000fe20000300000 */
.L_x_24:
[----:B-1----:R-:W-:Y:S05]  /*1ce0*/  @P0 BRA `(.L_x_25) ;  /* 0x0000000000080947 */ /* 0x002fea0003800000 */
[----:B------:R-:W1:Y:S02]  /*1cf0*/  SYNCS.PHASECHK.TRANS64.TRYWAIT P0, [UR9], R15 ;  /* 0x0000000fff0075a7 */ /* 0x000e640008000149 */
[----:B-1----:R-:W-:Y:S05]  /*1d00*/  @!P0 BRA `(.L_x_26) ;  /* 0x0000004400a48947 */ /* 0x002fea0003800000 */
.L_x_25:
[----:B------:R-:W-:Y:S01]  /*1d10*/  UISETP.NE.AND UP0, UPT, UR7, URZ, UPT ;  /* 0x0000003f0700728c */ /* 0x000fe2000bf05270 */
[----:B------:R-:W-:Y:S01]  /*1d20*/  WARPGROUP.ARRIVE ;  /* 0x00000000000079c5 */ /* 0x000fe20000000000 */
[----:B------:R-:W-:Y:S02]  /*1d30*/  ULEA UR10, UR19, UR18, 0x7 ;  /* 0x00000012130a7291 */ /* 0x000fe4000f8e383f */
[----:B------:R-:W-:Y:S01]  /*1d40*/  USEL UR8, UR8, URZ, !UP0 ;  /* 0x0000003f08087287 */ /* 0x000fe2000c000000 */
[----:B------:R-:W-:Y:S01]  /*1d50*/  UMOV UR9, 0xc0000010 ;  /* 0xc000001000097882 */ /* 0x000fe20000000000 */
[----:B------:R-:W-:Y:S02]  /*1d60*/  UMOV UR11, 0xc0000010 ;  /* 0xc0000010000b7882 */ /* 0x000fe40000000000 */
[----:B------:R-:W-:Y:S02]  /*1d70*/  UISETP.NE.U32.AND UP0, UPT, UR8, URZ, UPT ;  /* 0x0000003f0800728c */ /* 0x000fe4000bf05070 */
[----:B------:R-:W-:-:S02]  /*1d80*/  ULEA UR8, UR19, UR17, 0x7 ;  /* 0x0000001113087291 */ /* 0x000fc4000f8e383f */
[----:B------:R-:W-:-:S07]  /*1d90*/  UIADD3 UR6, UR6, 0x1, URZ ;  /* 0x0000000106067890 */ /* 0x000fce000fffe03f */
[----:B------:R-:W-:Y:S01]  /*1da0*/  QGMMA.64x64x32.F32.E4M3.E4M3 R24, gdesc[UR8], R24, UP0, gsb0 ;  /* 0x00e00000081879f3 */ /* 0x000fe2000b800818 */
[----:B------:R-:W-:-:S04]  /*1db0*/  UISETP.NE.AND UP0, UPT, UR6, UR26, UPT ;  /* 0x0000001a0600728c */ /* 0x000fc8000bf05270 */
[----:B------:R-:W-:-:S06]  /*1dc0*/  USEL UR7, URZ, 0x1, UP0 ;  /* 0x000000013f077887 */ /* 0x000fcc0008000000 */
[----:B------:R-:W-:Y:S01]  /*1dd0*/  ISETP.NE.AND P0, PT, RZ, UR7, PT ;  /* 0x00000007ff007c0c */ /* 0x000fe2000bf05270 */
[----:B------:R-:W-:-:S12]  /*1de0*/  WARPGROUP.DEPBAR.LE gsb0, 0x1 ;  /* 0x00008000000079c5 */ /* 0x000fd80000010100 */
[----:B------:R-:W-:Y:S05]  /*1df0*/  @!P0 BRA `(.L_x_27) ;  /* 0x0000000000888947 */ /* 0x000fea0003800000 */
[----:B------:R-:W-:Y:S02]  /*1e00*/  WARPGROUP.DEPBAR.LE gsb0, 0x0 ;  /* 0x00008000000079c5 */ /* 0x000fe40000010000 */
[----:B------:R-:W-:-:S01]  /*1e10*/  FADD R85, R24, R85 ;  /* 0x0000005518557221 */ /* 0x000fc20000000000 */
[----:B------:R-:W-:Y:S01]  /*1e20*/  FADD R84, R25, R84 ;  /* 0x0000005419547221 */ /* 0x000fe20000000000 */
        /* <DEDUP_REMOVED lines=30> */
[----:B------:R-:W-:-:S06]  /*2010*/  UMOV UR6, URZ ;  /* 0x0000003f00067c82 */ /* 0x000fcc0008000000 */
.L_x_27:
[----:B------:R-:W-:Y:S05]  /*2020*/  @!P1 BRA `(.L_x_28) ;  /* 0x0000000000049947 */ /* 0x000fea0003800000 */
[----:B------:R-:W-:Y:S01]  /*2030*/  BPT.TRAP 0x1 ;  /* 0x000000040000795c */ /* 0x000fe20000300000 */
.L_x_28:
[----:B------:R-:W-:Y:S01]  /*2040*/  ULEA UR8, UR22, UR12, 0x3 ;  /* 0x0000000c16087291 */ /* 0x000fe2000f8e183f */
[----:B------:R-:W-:-:S03]  /*2050*/  ISETP.GT.U32.AND P0, PT, R7, 0x1, PT ;  /* 0x000000010700780c */ /* 0x000fc60003f04070 */
[----:B------:R-:W-:-:S04]  /*2060*/  UIADD3 UR8, UR8, 0x18, URZ ;  /* 0x0000001808087890 */ /* 0x000fc8000fffe03f */
[----:B------:R-:W-:-:S09]  /*2070*/  UPRMT UR8, URZ, 0x654, UR8 ;  /* 0x000006543f087896 */ /* 0x000fd20008000008 */
[----:B------:R-:W-:Y:S01]  /*2080*/  SYNCS.ARRIVE.TRANS64.RED.A1T0 RZ, [UR8], RZ ;  /* 0x000000ffffff79a7 */ /* 0x000fe20008100408 */
[----:B------:R-:W-:Y:S05]  /*2090*/  @P0 BRA `(.L_x_29) ;  /* 0x0000000000040947 */ /* 0x000fea0003800000 */
[----:B------:R-:W-:Y:S01]  /*20a0*/  BPT.TRAP 0x1 ;  /* 0x000000040000795c */ /* 0x000fe20000300000 */
.L_x_29:
[----:B------:R-:W-:Y:S01]  /*20b0*/  UIADD3 UR19, UR19, 0x1, URZ ;  /* 0x0000000113137890 */ /* 0x000fe2000fffe03f */
[C---:B------:R-:W-:Y:S01]  /*20c0*/  ISETP.GT.AND P0, PT, R14.reuse, 0x1, PT ;  /* 0x000000010e00780c */ /* 0x040fe20003f04270 */
[----:B------:R-:W-:Y:S01]  /*20d0*/  UIADD3 UR22, UR22, 0x1, URZ ;  /* 0x0000000116167890 */ /* 0x000fe2000fffe03f */
[----:B------:R-:W-:Y:S01]  /*20e0*/  VIADD R14, R14, 0xffffffff ;  /* 0xffffffff0e0e7836 */ /* 0x000fe20000000000 */
[----:B------:R-:W-:Y:S02]  /*20f0*/  UISETP.NE.AND UP0, UPT, UR19, 0x3, UPT ;  /* 0x000000031300788c */ /* 0x000fe4000bf05270 */
[----:B------:R-:W-:Y:S02]  /*2100*/  UISETP.NE.AND UP1, UPT, UR22, 0x3, UPT ;  /* 0x000000031600788c */ /* 0x000fe4000bf25270 */
[----:B------:R-:W-:Y:S02]  /*2110*/  USEL UR8, URZ, 0x1, UP0 ;  /* 0x000000013f087887 */ /* 0x000fe40008000000 */
[----:B------:R-:W-:-:S02]  /*2120*/  USEL UR19, UR19, URZ, UP0 ;  /* 0x0000003f13137287 */ /* 0x000fc40008000000 */
[----:B------:R-:W-:Y:S02]  /*2130*/  USEL UR22, UR22, URZ, UP1 ;  /* 0x0000003f16167287 */ /* 0x000fe40008800000 */
[----:B------:R-:W-:Y:S01]  /*2140*/  LOP3.LUT R17, R17, UR8, RZ, 0x3c, !PT ;  /* 0x0000000811117c12 */ /* 0x000fe2000f8e3cff */
[----:B------:R-:W-:Y:S01]  /*2150*/  UMOV UR8, 0x1 ;  /* 0x0000000100087882 */ /* 0x000fe20000000000 */
[----:B------:R-:W-:Y:S08]  /*2160*/  @P0 BRA `(.L_x_30) ;  /* 0xfffffff800bc0947 */ /* 0x000ff0000383ffff */
.L_x_22:
[----:B------:R-:W-:Y:S01]  /*2170*/  UISETP.NE.AND UP0, UPT, UR6, URZ, UPT ;  /* 0x0000003f0600728c */ /* 0x000fe2000bf05270 */
[----:B01----:R-:W0:Y:S01]  /*2180*/  LDC R14, c[0x0][0x28c] ;  /* 0x0000a300ff0e7b82 */ /* 0x003e220000000800 */
[----:B------:R-:W-:Y:S02]  /*2190*/  IMAD.U32 R15, RZ, RZ, UR25 ;  /* 0x00000019ff0f7e24 */ /* 0x000fe4000f8e00ff */
[----:B------:R-:W-:-:S06]  /*21a0*/  USEL UR6, URZ, 0x1, !UP0 ;  /* 0x000000013f067887 */ /* 0x000fcc000c000000 */
[----:B------:R-:W-:-:S13]  /*21b0*/  ISETP.NE.AND P0, PT, RZ, UR6, PT ;  /* 0x00000006ff007c0c */ /* 0x000fda000bf05270 */
[----:B------:R-:W-:Y:S05]  /*21c0*/  @!P0 BRA `(.L_x_31) ;  /* 0x0000000000848947 */ /* 0x000fea0003800000 */
[----:B------:R-:W-:Y:S02]  /*21d0*/  WARPGROUP.DEPBAR.LE gsb0, 0x0 ;  /* 0x00008000000079c5 */ /* 0x000fe40000010000 */
[----:B------:R-:W-:Y:S01]  /*21e0*/  FADD R85, R24, R85 ;  /* 0x0000005518557221 */ /* 0x000fe20000000000 */
        /* <DEDUP_REMOVED lines=30> */
[----:B------:R-:W-:-:S07]  /*23d0*/  FADD R22, R22, R55 ;  /* 0x0000003716167221 */ /* 0x000fce0000000000 */
.L_x_31:
[----:B0-----:R-:W-:Y:S01]  /*23e0*/  ISETP.GE.AND P0, PT, R14, 0x1, PT ;  /* 0x000000010e00780c */ /* 0x001fe20003f06270 */
[----:B------:R0:W-:Y:S01]  /*23f0*/  SYNCS.ARRIVE.TRANS64.A1T0 RZ, [R15+UR24], RZ ;  /* 0x000000ff0fff79a7 */ /* 0x0001e20008100018 */
[----:B------:R-:W-:-:S11]  /*2400*/  WARPGROUP.DEPBAR.LE gsb0, 0x0 ;  /* 0x00008000000079c5 */ /* 0x000fd60000010000 */
[----:B------:R-:W-:Y:S05]  /*2410*/  @!P0 BRA `(.L_x_32) ;  /* 0x0000000000388947 */ /* 0x000fea0003800000 */
[----:B------:R-:W-:-:S13]  /*2420*/  ISETP.NE.AND P0, PT, R86, 0x3, PT ;  /* 0x000000035600780c */ /* 0x000fda0003f05270 */
[----:B------:R-:W-:Y:S05]  /*2430*/  @!P0 BRA `(.L_x_33) ;  /* 0x0000000000048947 */ /* 0x000fea0003800000 */
[----:B------:R-:W-:Y:S01]  /*2440*/  BPT.TRAP 0x1 ;  /* 0x000000040000795c */ /* 0x000fe20000300000 */
.L_x_33:
[----:B------:R-:W-:Y:S01]  /*2450*/  UIADD3 UR8, UR14, UR5, URZ ;  /* 0x000000050e087290 */ /* 0x000fe2000fffe03f */
[----:B------:R-:W-:-:S03]  /*2460*/  ISETP.GT.U32.AND P0, PT, R7, 0x1, PT ;  /* 0x000000010700780c */ /* 0x000fc60003f04070 */
[----:B------:R-:W-:-:S04]  /*2470*/  UIMAD.WIDE.U32 UR6, UR8, -0x55555555, URZ ;  /* 0xaaaaaaab080678a5 */ /* 0x000fc8000f8e003f */
[----:B------:R-:W-:-:S04]  /*2480*/  USHF.R.U32.HI UR6, URZ, 0x1, UR7 ;  /* 0x000000013f067899 */ /* 0x000fc80008011607 */
[----:B------:R-:W-:-:S04]  /*2490*/  UIMAD UR8, UR6, -0x3, UR8 ;  /* 0xfffffffd060878a4 */ /* 0x000fc8000f8e0208 */
[----:B------:R-:W-:-:S04]  /*24a0*/  ULEA UR8, UR8, UR12, 0x3 ;  /* 0x0000000c08087291 */ /* 0x000fc8000f8e183f */
[----:B------:R-:W-:-:S04]  /*24b0*/  UIADD3 UR8, UR8, 0x18, URZ ;  /* 0x0000001808087890 */ /* 0x000fc8000fffe03f */
[----:B------:R-:W-:-:S09]  /*24c0*/  UPRMT UR8, URZ, 0x654, UR8 ;  /* 0x000006543f087896 */ /* 0x000fd20008000008 */
[----:B------:R-:W-:Y:S01]  /*24d0*/  SYNCS.ARRIVE.TRANS64.RED.A1T0 RZ, [UR8], RZ ;  /* 0x000000ffffff79a7 */ /* 0x000fe20008100408 */
[----:B------:R-:W-:Y:S05]  /*24e0*/  @P0 BRA `(.L_x_32) ;  /* 0x0000000000040947 */ /* 0x000fea0003800000 */
[----:B------:R-:W-:Y:S01]  /*24f0*/  BPT.TRAP 0x1 ;  /* 0x000000040000795c */ /* 0x000fe20000300000 */
.L_x_32:
[----:B------:R-:W-:Y:S01]  /*2500*/  SHF.L.U32 R14, R87, 0x1f, RZ ;  /* 0x0000001f570e7819 */ /* 0x000fe200000006ff */
[----:B------:R-:W-:Y:S01]  /*2510*/  UIADD3 UR5, UR23, UR5, URZ ;  /* 0x0000000517057290 */ /* 0x000fe2000fffe03f */
[----:B------:R-:W1:Y:S01]  /*2520*/  LDC R29, c[0x0][0x288] ;  /* 0x0000a200ff1d7b82 */ /* 0x000e620000000800 */
[----:B------:R-:W-:Y:S01]  /*2530*/  UISETP.GE.U32.AND UP1, UPT, UR23, 0x3, UPT ;  /* 0x000000031700788c */ /* 0x000fe2000bf26070 */
[----:B------:R-:W-:Y:S01]  /*2540*/  IMAD.SHL.U32 R20, R18, 0x2, RZ ;  /* 0x0000000212147824 */ /* 0x000fe200078e00ff */
[----:B------:R-:W-:Y:S02]  /*2550*/  UISETP.GT.U32.AND UP0, UPT, UR5, 0x2, UPT ;  /* 0x000000020500788c */ /* 0x000fe4000bf04070 */
[----:B------:R-:W-:Y:S02]  /*2560*/  UIMAD.WIDE.U32 UR6, UR5, -0x55555555, URZ ;  /* 0xaaaaaaab050678a5 */ /* 0x000fe4000f8e003f */
[----:B------:R-:W-:Y:S01]  /*2570*/  UISETP.LT.U32.AND UP0, UPT, UR23, 0x3, UP0 ;  /* 0x000000031700788c */ /* 0x000fe20008701070 */
[----:B------:R-:W2:Y:S01]  /*2580*/  SYNCS.PHASECHK.TRANS64.TRYWAIT P0, [UR15+0x8], R14 ;  /* 0x0000080eff0075a7 */ /* 0x000ea2000800014f */
[----:B------:R-:W-:Y:S01]  /*2590*/  USHF.R.U32.HI UR6, URZ, 0x1, UR7 ;  /* 0x000000013f067899 */ /* 0x000fe20008011607 */
[----:B------:R-:W-:Y:S01]  /*25a0*/  SHF.R.S32.HI R21, RZ, 0x1f, R20 ;  /* 0x0000001fff157819 */ /* 0x000fe20000011414 */
[----:B------:R-:W-:-:S02]  /*25b0*/  USEL UR8, URZ, 0x1, !UP0 ;  /* 0x000000013f087887 */ /* 0x000fc4000c000000 */
[----:B------:R-:W-:Y:S02]  /*25c0*/  UIMAD UR5, UR6, -0x3, UR5 ;  /* 0xfffffffd060578a4 */ /* 0x000fe4000f8e0205 */
[----:B------:R-:W-:-:S04]  /*25d0*/  ULOP3.LUT UR4, UR4, UR8, URZ, 0x3c, !UPT ;  /* 0x0000000804047292 */ /* 0x000fc8000f8e3c3f */
[----:B------:R-:W-:Y:S01]  /*25e0*/  @UP1 ULOP3.LUT UR4, UR4, 0x1, UR6, 0x78, !UPT ;  /* 0x0000000104041892 */ /* 0x000fe2000f8e7806 */
[----:B-12---:R-:W-:Y:S11]  /*25f0*/  @!P0 BRA `(.L_x_34) ;  /* 0x0000003c00808947 */ /* 0x006ff60003800000 */
.L_x_127:
[----:B------:R-:W-:Y:S01]  /*2600*/  IMAD.SHL.U32 R31, R4, 0x40, RZ ;  /* 0x00000040041f7824 */ /* 0x000fe200078e00ff */
[----:B------:R-:W-:Y:S01]  /*2610*/  ULDC UR8, c[0x0][0x284] ;  /* 0x0000a10000087ab9 */ /* 0x000fe20000000800 */
[----:B------:R-:W-:Y:S01]  /*2620*/  IMAD.SHL.U32 R4, R6, 0x40, RZ ;  /* 0x0000004006047824 */ /* 0x000fe200078e00ff */
[----:B------:R-:W-:Y:S01]  /*2630*/  SHF.R.S32.HI R30, RZ, 0x1f, R5 ;  /* 0x0000001fff1e7819 */ /* 0x000fe20000011405 */
[----:B------:R-:W-:Y:S01]  /*2640*/  ULDC.64 UR6, c[0x0][0x5d0] ;  /* 0x0001740000067ab9 */ /* 0x000fe20000000a00 */
[----:B------:R-:W-:Y:S01]  /*2650*/  SHF.R.S32.HI R28, RZ, 0x1f, R31 ;  /* 0x0000001fff1c7819 */ /* 0x000fe2000001141f */
[----:B0-----:R-:W-:Y:S01]  /*2660*/  IMAD.WIDE.U32 R14, R5, UR6, R20 ;  /* 0x00000006050e7c25 */ /* 0x001fe2000f8e0014 */
[----:B------:R-:W-:-:S03]  /*2670*/  ISETP.GE.AND P0, PT, R4, UR8, PT ;  /* 0x0000000804007c0c */ /* 0x000fc6000bf06270 */
[----:B------:R-:W-:Y:S01]  /*2680*/  IMAD R16, R30, UR6, RZ ;  /* 0x000000061e107c24 */ /* 0x000fe2000f8e02ff */
[C---:B------:R-:W-:Y:S02]  /*2690*/  ISETP.GE.OR P0, PT, R31.reuse, R29, P0 ;  /* 0x0000001d1f00720c */ /* 0x040fe40000706670 */
[----:B------:R-:W-:Y:S01]  /*26a0*/  IADD3 R14, P1, R31, R14, RZ ;  /* 0x0000000e1f0e7210 */ /* 0x000fe20007f3e0ff */
[----:B------:R-:W-:-:S05]  /*26b0*/  IMAD R17, R5, UR7, R16 ;  /* 0x0000000705117c24 */ /* 0x000fca000f8e0210 */
[----:B------:R-:W-:-:S05]  /*26c0*/  IADD3.X R15, R28, R15, R17, P1, !PT ;  /* 0x0000000f1c0f7210 */ /* 0x000fca0000ffe411 */
[----:B------:R-:W-:Y:S05]  /*26d0*/  @P0 BRA `(.L_x_35) ;  /* 0x0000002400a80947 */ /* 0x000fea0003800000 */
[----:B------:R-:W0:Y:S01]  /*26e0*/  LDC.64 R24, c[0x0][0x5c8] ;  /* 0x00017200ff187b82 */ /* 0x000e220000000a00 */
[----:B------:R-:W-:Y:S01]  /*26f0*/  IMAD.WIDE R26, R6, 0x40, R10 ;  /* 0x00000040061a7825 */ /* 0x000fe200078e020a */
[----:B------:R-:W-:Y:S01]  /*2700*/  ULDC.64 UR6, c[0x0][0x5c0] ;  /* 0x0001700000067ab9 */ /* 0x000fe20000000a00 */
[----:B------:R-:W-:Y:S02]  /*2710*/  BSSY B0, `(.L_x_35) ;  /* 0x0000266000007945 */ /* 0x000fe40003800000 */
[-C--:B0-----:R-:W-:Y:S02]  /*2720*/  IMAD R6, R27, R24.reuse, RZ ;  /* 0x000000181b067224 */ /* 0x081fe400078e02ff */
[----:B------:R-:W-:-:S04]  /*2730*/  IMAD.WIDE.U32 R14, R26, R24, R14 ;  /* 0x000000181a0e7225 */ /* 0x000fc800078e000e */
[----:B------:R-:W-:Y:S01]  /*2740*/  IMAD R17, R26, R25, R6 ;  /* 0x000000191a117224 */ /* 0x000fe200078e0206 */
[----:B------:R-:W-:Y:S02]  /*2750*/  LEA R16, P0, R24, R14, 0x3 ;  /* 0x0000000e18107211 */ /* 0x000fe400078018ff */
[----:B------:R-:W-:Y:S01]  /*2760*/  IADD3 R14, P1, R14, UR6, RZ ;  /* 0x000000060e0e7c10 */ /* 0x000fe2000ff3e0ff */
[----:B------:R-:W-:Y:S01]  /*2770*/  IMAD.IADD R17, R15, 0x1, R17 ;  /* 0x000000010f117824 */ /* 0x000fe200078e0211 */
[----:B------:R-:W-:-:S04]  /*2780*/  IADD3 R16, P2, R16, UR6, RZ ;  /* 0x0000000610107c10 */ /* 0x000fc8000ff5e0ff */
[----:B------:R-:W-:Y:S01]  /*2790*/  LEA.HI.X R6, R24, R17, R25, 0x3, P0 ;  /* 0x0000001118067211 */ /* 0x000fe200000f1c19 */
[----:B------:R-:W-:Y:S01]  /*27a0*/  IMAD R24, R18, -0x2, R29 ;  /* 0xfffffffe12187824 */ /* 0x000fe200078e021d */
[----:B-----5:R-:W-:Y:S02]  /*27b0*/  FSETP.NEU.AND P0, PT, R13, RZ, PT ;  /* 0x000000ff0d00720b */ /* 0x020fe40003f0d000 */
[----:B------:R-:W-:Y:S01]  /*27c0*/  IADD3.X R15, R17, UR7, RZ, P1, !PT ;  /* 0x00000007110f7c10 */ /* 0x000fe20008ffe4ff */
[----:B------:R-:W-:Y:S01]  /*27d0*/  IMAD.IADD R24, R24, 0x1, -R31 ;  /* 0x0000000118187824 */ /* 0x000fe200078e0a1f */
[----:B------:R-:W-:Y:S01]  /*27e0*/  IADD3.X R17, R6, UR7, RZ, P2, !PT ;  /* 0x0000000706117c10 */ /* 0x000fe200097fe4ff */
[----:B------:R-:W-:-:S08]  /*27f0*/  IMAD.IADD R6, R19, 0x1, -R4 ;  /* 0x0000000113067824 */ /* 0x000fd000078e0a04 */
[----:B------:R-:W-:Y:S05]  /*2800*/  @!P0 BRA `(.L_x_36) ;  /* 0x0000001c00188947 */ /* 0x000fea0003800000 */
[----:B------:R-:W-:Y:S01]  /*2810*/  ULDC.64 UR6, c[0x0][0x5b8] ;  /* 0x00016e0000067ab9 */ /* 0x000fe20000000a00 */
[----:B------:R-:W-:Y:S01]  /*2820*/  ULDC.64 UR8, c[0x0][0x5a8] ;  /* 0x00016a0000087ab9 */ /* 0x000fe20000000a00 */
[----:B------:R-:W-:Y:S01]  /*2830*/  IMAD.WIDE.U32 R20, R5, UR6, R20 ;  /* 0x0000000605147c25 */ /* 0x000fe2000f8e0014 */
[----:B------:R-:W-:Y:S03]  /*2840*/  BSSY B1, `(.L_x_37) ;  /* 0x0000010000017945 */ /* 0x000fe60003800000 */
[----:B------:R-:W-:Y:S01]  /*2850*/  IMAD R4, R30, UR6, RZ ;  /* 0x000000061e047c24 */ /* 0x000fe2000f8e02ff */
[----:B------:R-:W-:-:S03]  /*2860*/  IADD3 R20, P0, R31, R20, RZ ;  /* 0x000000141f147210 */ /* 0x000fc60007f1e0ff */
[----:B------:R-:W-:Y:S01]  /*2870*/  IMAD R5, R5, UR7, R4 ;  /* 0x0000000705057c24 */ /* 0x000fe2000f8e0204 */
[----:B------:R-:W-:Y:S02]  /*2880*/  ULDC.64 UR6, c[0x0][0x5b0] ;  /* 0x00016c0000067ab9 */ /* 0x000fe40000000a00 */
[----:B------:R-:W-:Y:S02]  /*2890*/  IMAD R25, R27, UR6, RZ ;  /* 0x000000061b197c24 */ /* 0x000fe4000f8e02ff */
[----:B------:R-:W-:Y:S02]  /*28a0*/  IADD3.X R21, R28, R21, R5, P0, !PT ;  /* 0x000000151c157210 */ /* 0x000fe400007fe405 */
[----:B------:R-:W-:Y:S01]  /*28b0*/  ISETP.GE.AND P0, PT, R24, 0x1, PT ;  /* 0x000000011800780c */ /* 0x000fe20003f06270 */
[C---:B------:R-:W-:Y:S02]  /*28c0*/  IMAD R25, R26.reuse, UR7, R25 ;  /* 0x000000071a197c24 */ /* 0x040fe4000f8e0219 */
[----:B------:R-:W-:Y:S01]  /*28d0*/  IMAD.WIDE.U32 R4, R26, UR6, R20 ;  /* 0x000000061a047c25 */ /* 0x000fe2000f8e0014 */
[----:B------:R-:W-:-:S02]  /*28e0*/  ISETP.LT.OR P3, PT, R6, 0x1, !P0 ;  /* 0x000000010600780c */ /* 0x000fc40004761670 */
[----:B------:R-:W-:-:S04]  /*28f0*/  IADD3 R4, P1, R4, UR8, RZ ;  /* 0x0000000804047c10 */ /* 0x000fc8000ff3e0ff */
[--C-:B------:R-:W-:Y:S02]  /*2900*/  IADD3.X R5, R5, UR9, R25.reuse, P1, !PT ;  /* 0x0000000905057c10 */ /* 0x100fe40008ffe419 */
[----:B------:R-:W-:-:S05]  /*2910*/  PRMT R25, RZ, 0x7610, R25 ;  /* 0x00007610ff197816 */ /* 0x000fca0000000019 */
[----:B------:R-:W-:Y:S05]  /*2920*/  @P3 BRA `(.L_x_38) ;  /* 0x0000000000043947 */ /* 0x000fea0003800000 */
[----:B------:R0:W5:Y:S02]  /*2930*/  LDG.E.U8 R25, desc[UR20][R4.64] ;  /* 0x0000001404197981 */ /* 0x000164000c1e1100 */
.L_x_38:
[----:B------:R-:W-:Y:S05]  /*2940*/  BSYNC B1 ;  /* 0x0000000000017941 */ /* 0x000fea0003800000 */
.L_x_37:
[----:B-----5:R-:W-:Y:S01]  /*2950*/  LOP3.LUT R25, R25, 0xff, RZ, 0xc0, !PT ;  /* 0x000000ff19197812 */ /* 0x020fe200078ec0ff */
[----:B------:R-:W-:Y:S01]  /*2960*/  BSSY B1, `(.L_x_39) ;  /* 0x000000c000017945 */ /* 0x000fe20003800000 */
[----:B------:R-:W-:Y:S02]  /*2970*/  ISETP.GE.AND P1, PT, R24, 0x2, PT ;  /* 0x000000021800780c */ /* 0x000fe40003f26270 */
[----:B------:R-:W-:Y:S02]  /*2980*/  F2FP.F16.E4M3.UNPACK_B R25, R25 ;  /* 0x00000019ff19723e */ /* 0x000fe400020006ff */
[----:B------:R-:W-:-:S03]  /*2990*/  ISETP.LT.OR P2, PT, R6, 0x1, !P1 ;  /* 0x000000010600780c */ /* 0x000fc60004f41670 */
[----:B------:R-:W-:Y:S01]  /*29a0*/  HADD2.F32 R28, -RZ, R25.H0_H0 ;  /* 0x20000019ff1c7230 */ /* 0x000fe20000004100 */
[----:B------:R-:W-:-:S04]  /*29b0*/  PRMT R25, RZ, 0x7610, R25 ;  /* 0x00007610ff197816 */ /* 0x000fc80000000019 */
[----:B------:R-:W-:-:S04]  /*29c0*/  FMUL R28, R28, R13 ;  /* 0x0000000d1c1c7220 */ /* 0x000fc80000400000 */
[----:B------:R-:W-:-:S05]  /*29d0*/  FFMA R28, R85, R12, R28 ;  /* 0x0000000c551c7223 */ /* 0x000fca000000001c */
[----:B------:R-:W-:-:S05]  /*29e0*/  F2FP.SATFINITE.E4M3.F32.PACK_AB_MERGE_C R29, RZ, R28, RZ ;  /* 0x0000001cff1d723e */ /* 0x000fca00048070ff */
[----:B------:R1:W-:Y:S01]  /*29f0*/  @!P3 STG.E.U8 desc[UR20][R14.64], R29 ;  /* 0x0000001d0e00b986 */ /* 0x0003e2000c101114 */
[----:B------:R-:W-:Y:S05]  /*2a00*/  @P2 BRA `(.L_x_40) ;  /* 0x0000000000042947 */ /* 0x000fea0003800000 */
[----:B------:R2:W5:Y:S02]  /*2a10*/  LDG.E.U8 R25, desc[UR20][R4.64+0x1] ;  /* 0x0000011404197981 */ /* 0x000564000c1e1100 */
.L_x_40:
[----:B------:R-:W-:Y:S05]  /*2a20*/  BSYNC B1 ;  /* 0x0000000000017941 */ /* 0x000fea0003800000 */
.L_x_39:
[----:B-----5:R-:W-:Y:S01]  /*2a30*/  LOP3.LUT R25, R25, 0xff, RZ, 0xc0, !PT ;  /* 0x000000ff19197812 */ /* 0x020fe200078ec0ff */
[----:B------:R-:W-:Y:S01]  /*2a40*/  BSSY B1, `(.L_x_41) ;  /* 0x0000012000017945 */ /* 0x000fe20003800000 */
[----:B-1----:R-:W-:Y:S02]  /*2a50*/  IADD3 R29, P3, R26, 0x8, RZ ;  /* 0x000000081a1d7810 */ /* 0x002fe40007f7e0ff */
[----:B------:R-:W-:Y:S02]  /*2a60*/  F2FP.F16.E4M3.UNPACK_B R25, R25 ;  /* 0x00000019ff19723e */ /* 0x000fe400020006ff */
[----:B------:R-:W-:Y:S01]  /*2a70*/  ISETP.LT.OR P0, PT, R6, 0x9, !P0 ;  /* 0x000000090600780c */ /* 0x000fe20004701670 */
[----:B------:R-:W-:Y:S02]  /*2a80*/  IMAD.X R27, RZ, RZ, R27, P3 ;  /* 0x000000ffff1b7224 */ /* 0x000fe400018e061b */
[----:B------:R-:W-:Y:S02]  /*2a90*/  HADD2.F32 R26, -RZ, R25.H0_H0 ;  /* 0x20000019ff1a7230 */ /* 0x000fe40000004100 */
[----:B------:R-:W-:-:S04]  /*2aa0*/  IMAD.WIDE.U32 R20, R29, UR6, R20 ;  /* 0x000000061d147c25 */ /* 0x000fc8000f8e0014 */
[----:B------:R-:W-:Y:S01]  /*2ab0*/  FMUL R25, R26, R13 ;  /* 0x0000000d1a197220 */ /* 0x000fe20000400000 */
[----:B------:R-:W-:Y:S01]  /*2ac0*/  IMAD R26, R27, UR6, RZ ;  /* 0x000000061b1a7c24 */ /* 0x000fe2000f8e02ff */
[----:B------:R-:W-:Y:S02]  /*2ad0*/  IADD3 R20, P3, R20, UR8, RZ ;  /* 0x0000000814147c10 */ /* 0x000fe4000ff7e0ff */
[----:B------:R-:W-:Y:S01]  /*2ae0*/  FFMA R25, R84, R12, R25 ;  /* 0x0000000c54197223 */ /* 0x000fe20000000019 */
[----:B------:R-:W-:-:S04]  /*2af0*/  IMAD R29, R29, UR7, R26 ;  /* 0x000000071d1d7c24 */ /* 0x000fc8000f8e021a */
[----:B------:R-:W-:Y:S02]  /*2b00*/  F2FP.SATFINITE.E4M3.F32.PACK_AB_MERGE_C R27, RZ, R25, RZ ;  /* 0x00000019ff1b723e */ /* 0x000fe400048070ff */
[----:B------:R-:W-:Y:S02]  /*2b10*/  IADD3.X R21, R21, UR9, R29, P3, !PT ;  /* 0x0000000915157c10 */ /* 0x000fe40009ffe41d */
[----:B------:R-:W-:Y:S01]  /*2b20*/  PRMT R25, RZ, 0x7610, R25 ;  /* 0x00007610ff197816 */ /* 0x000fe20000000019 */
[----:B------:R1:W-:Y:S01]  /*2b30*/  @!P2 STG.E.U8 desc[UR20][R14.64+0x1], R27 ;  /* 0x0000011b0e00a986 */ /* 0x0003e2000c101114 */
[----:B------:R-:W-:Y:S05]  /*2b40*/  @P0 BRA `(.L_x_42) ;  /* 0x0000000000040947 */ /* 0x000fea0003800000 */
[----:B------:R3:W5:Y:S02]  /*2b50*/  LDG.E.U8 R25, desc[UR20][R20.64] ;  /* 0x0000001414197981 */ /* 0x000764000c1e1100 */
.L_x_42:
[----:B------:R-:W-:Y:S05]  /*2b60*/  BSYNC B1 ;  /* 0x0000000000017941 */ /* 0x000fea0003800000 */
.L_x_41:
[----:B-----5:R-:W-:Y:S01]  /*2b70*/  LOP3.LUT R25, R25, 0xff, RZ, 0xc0, !PT ;  /* 0x000000ff19197812 */ /* 0x020fe200078ec0ff */
[----:B------:R-:W-:Y:S01]  /*2b80*/  BSSY B1, `(.L_x_43) ;  /* 0x000000b000017945 */ /* 0x000fe20003800000 */
[----:B------:R-:W-:Y:S02]  /*2b90*/  ISETP.LT.OR P1, PT, R6, 0x9, !P1 ;  /* 0x000000090600780c */ /* 0x000fe40004f21670 */
[----:B------:R-:W-:-:S05]  /*2ba0*/  F2FP.F16.E4M3.UNPACK_B R25, R25 ;  /* 0x00000019ff19723e */ /* 0x000fca00020006ff */
[----:B------:R-:W-:Y:S01]  /*2bb0*/  HADD2.F32 R26, -RZ, R25.H0_H0 ;  /* 0x20000019ff1a7230 */ /* 0x000fe20000004100 */
[----:B------:R-:W-:-:S04]  /*2bc0*/  PRMT R25, RZ, 0x7610, R25 ;  /* 0x00007610ff197816 */ /* 0x000fc80000000019 */
[----:B------:R-:W-:-:S04]  /*2bd0*/  FMUL R26, R26, R13 ;  /* 0x0000000d1a1a7220 */ /* 0x000fc80000400000 */
[----:B------:R-:W-:-:S05]  /*2be0*/  FFMA R26, R83, R12, R26 ;  /* 0x0000000c531a7223 */ /* 0x000fca000000001a */
[----:B-1----:R-:W-:-:S05]  /*2bf0*/  F2FP.SATFINITE.E4M3.F32.PACK_AB_MERGE_C R27, RZ, R26, RZ ;  /* 0x0000001aff1b723e */ /* 0x002fca00048070ff */
[----:B------:R1:W-:Y:S01]  /*2c00*/  @!P0 STG.E.U8 desc[UR20][R16.64], R27 ;  /* 0x0000001b10008986 */ /* 0x0003e2000c101114 */
[----:B------:R-:W-:Y:S05]  /*2c10*/  @P1 BRA `(.L_x_44) ;  /* 0x0000000000041947 */ /* 0x000fea0003800000 */
[----:B------:R4:W5:Y:S02]  /*2c20*/  LDG.E.U8 R25, desc[UR20][R20.64+0x1] ;  /* 0x0000011414197981 */ /* 0x000964000c1e1100 */
.L_x_44:
[----:B------:R-:W-:Y:S05]  /*2c30*/  BSYNC B1 ;  /* 0x0000000000017941 */ /* 0x000fea0003800000 */
.L_x_43:
[----:B-----5:R-:W-:Y:S01]  /*2c40*/  LOP3.LUT R25, R25, 0xff, RZ, 0xc0, !PT ;  /* 0x000000ff19197812 */ /* 0x020fe200078ec0ff */
[----:B------:R-:W-:Y:S01]  /*2c50*/  BSSY B1, `(.L_x_45) ;  /* 0x000000c000017945 */ /* 0x000fe20003800000 */
[----:B------:R-:W-:Y:S02]  /*2c60*/  ISETP.GE.AND P0, PT, R24, 0x9, PT ;  /* 0x000000091800780c */ /* 0x000fe40003f06270 */
[----:B------:R-:W-:Y:S02]  /*2c70*/  F2FP.F16.E4M3.UNPACK_B R25, R25 ;  /* 0x00000019ff19723e */ /* 0x000fe400020006ff */
[----:B------:R-:W-:-:S03]  /*2c80*/  ISETP.LT.OR P2, PT, R6, 0x1, !P0 ;  /* 0x000000010600780c */ /* 0x000fc60004741670 */
[----:B------:R-:W-:-:S05]  /*2c90*/  HADD2.F32 R26, -RZ, R25.H0_H0 ;  /* 0x20000019ff1a7230 */ /* 0x000fca0000004100 */
[----:B------:R-:W-:-:S04]  /*2ca0*/  FMUL R25, R26, R13 ;  /* 0x0000000d1a197220 */ /* 0x000fc80000400000 */
[----:B------:R-:W-:-:S05]  /*2cb0*/  FFMA R25, R82, R12, R25 ;  /* 0x0000000c52197223 */ /* 0x000fca0000000019 */
[----:B-1----:R-:W-:Y:S02]  /*2cc0*/  F2FP.SATFINITE.E4M3.F32.PACK_AB_MERGE_C R27, RZ, R25, RZ ;  /* 0x00000019ff1b723e */ /* 0x002fe400048070ff */
[----:B------:R-:W-:-:S03]  /*2cd0*/  PRMT R25, RZ, 0x7610, R25 ;  /* 0x00007610ff197816 */ /* 0x000fc60000000019 */
[----:B------:R1:W-:Y:S01]  /*2ce0*/  @!P1 STG.E.U8 desc[UR20][R16.64+0x1], R27 ;  /* 0x0000011b10009986 */ /* 0x0003e2000c101114 */
[----:B------:R-:W-:Y:S05]  /*2cf0*/  @P2 BRA `(.L_x_46) ;  /* 0x0000000000042947 */ /* 0x000fea0003800000 */
[----:B------:R0:W5:Y:S02]  /*2d00*/  LDG.E.U8 R25, desc[UR20][R4.64+0x8] ;  /* 0x0000081404197981 */ /* 0x000164000c1e1100 */
.L_x_46:
[----:B------:R-:W-:Y:S05]  /*2d10*/  BSYNC B1 ;  /* 0x0000000000017941 */ /* 0x000fea0003800000 */
.L_x_45:
        /* <DEDUP_REMOVED lines=13> */
.L_x_48:
[----:B------:R-:W-:Y:S05]  /*2df0*/  BSYNC B1 ;  /* 0x0000000000017941 */ /* 0x000fea0003800000 */
.L_x_47:
[----:B-----5:R-:W-:Y:S01]  /*2e00*/  LOP3.LUT R25, R25, 0xff, RZ, 0xc0, !PT ;  /* 0x000000ff19197812 */ /* 0x020fe200078ec0ff */
[----:B------:R-:W-:Y:S01]  /*2e10*/  BSSY B1, `(.L_x_49) ;  /* 0x000000b000017945 */ /* 0x000fe20003800000 */
[----:B------:R-:W-:Y:S02]  /*2e20*/  ISETP.LT.OR P0, PT, R6, 0x9, !P0 ;  /* 0x000000090600780c */ /* 0x000fe40004701670 */
[----:B------:R-:W-:-:S05]  /*2e30*/  F2FP.F16.E4M3.UNPACK_B R25, R25 ;  /* 0x00000019ff19723e */ /* 0x000fca00020006ff */
        /* <DEDUP_REMOVED lines=8> */
.L_x_50:
[----:B------:R-:W-:Y:S05]  /*2ec0*/  BSYNC B1 ;  /* 0x0000000000017941 */ /* 0x000fea0003800000 */
.L_x_49:
        /* <DEDUP_REMOVED lines=12> */
.L_x_52:
[----:B------:R-:W-:Y:S05]  /*2f90*/  BSYNC B1 ;  /* 0x0000000000017941 */ /* 0x000fea0003800000 */
.L_x_51:
        /* <DEDUP_REMOVED lines=13> */
.L_x_54:
[----:B------:R-:W-:Y:S05]  /*3070*/  BSYNC B1 ;  /* 0x0000000000017941 */ /* 0x000fea0003800000 */
.L_x_53:
        /* <DEDUP_REMOVED lines=13> */
.L_x_56:
[----:B------:R-:W-:Y:S05]  /*3150*/  BSYNC B1 ;  /* 0x0000000000017941 */ /* 0x000fea0003800000 */
.L_x_55:
        /* <DEDUP_REMOVED lines=12> */
.L_x_58:
[----:B------:R-:W-:Y:S05]  /*3220*/  BSYNC B1 ;  /* 0x0000000000017941 */ /* 0x000fea0003800000 */
.L_x_57:
        /* <DEDUP_REMOVED lines=12> */
.L_x_60:
[----:B------:R-:W-:Y:S05]  /*32f0*/  BSYNC B1 ;  /* 0x0000000000017941 */ /* 0x000fea0003800000 */
.L_x_59:
        /* <DEDUP_REMOVED lines=13> */
.L_x_62:
[----:B------:R-:W-:Y:S05]  /*33d0*/  BSYNC B1 ;  /* 0x0000000000017941 */ /* 0x000fea0003800000 */
.L_x_61:
        /* <DEDUP_REMOVED lines=13> */
.L_x_64:
[----:B------:R-:W-:Y:S05]  /*34b0*/  BSYNC B1 ;  /* 0x0000000000017941 */ /* 0x000fea0003800000 */
.L_x_63:
        /* <DEDUP_REMOVED lines=12> */
.L_x_66:
[----:B------:R-:W-:Y:S05]  /*3580*/  BSYNC B1 ;  /* 0x0000000000017941 */ /* 0x000fea0003800000 */
.L_x_65:
        /* <DEDUP_REMOVED lines=12> */
.L_x_68:
[----:B------:R-:W-:Y:S05]  /*3650*/  BSYNC B1 ;  /* 0x0000000000017941 */ /* 0x000fea0003800000 */
.L_x_67:
        /* <DEDUP_REMOVED lines=13> */
.L_x_70:
[----:B------:R-:W-:Y:S05]  /*3730*/  BSYNC B1 ;  /* 0x0000000000017941 */ /* 0x000fea0003800000 */
.L_x_69:
        /* <DEDUP_REMOVED lines=13> */
.L_x_72:
[----:B------:R-:W-:Y:S05]  /*3810*/  BSYNC B1 ;  /* 0x0000000000017941 */ /* 0x000fea0003800000 */
.L_x_71:
        /* <DEDUP_REMOVED lines=12> */
.L_x_74:
[----:B------:R-:W-:Y:S05]  /*38e0*/  BSYNC B1 ;  /* 0x0000000000017941 */ /* 0x000fea0003800000 */
.L_x_73:
        /* <DEDUP_REMOVED lines=12> */
.L_x_76:
[----:B------:R-:W-:Y:S05]  /*39b0*/  BSYNC B1 ;  /* 0x0000000000017941 */ /* 0x000fea0003800000 */
.L_x_75:
        /* <DEDUP_REMOVED lines=13> */
.L_x_78:
[----:B------:R-:W-:Y:S05]  /*3a90*/  BSYNC B1 ;  /* 0x0000000000017941 */ /* 0x000fea0003800000 */
.L_x_77:
        /* <DEDUP_REMOVED lines=13> */
.L_x_80:
[----:B------:R-:W-:Y:S05]  /*3b70*/  BSYNC B1 ;  /* 0x0000000000017941 */ /* 0x000fea0003800000 */
.L_x_79:
        /* <DEDUP_REMOVED lines=12> */
.L_x_82:
[----:B------:R-:W-:Y:S05]  /*3c40*/  BSYNC B1 ;  /* 0x0000000000017941 */ /* 0x000fea0003800000 */
.L_x_81:
        /* <DEDUP_REMOVED lines=12> */
.L_x_84:
[----:B------:R-:W-:Y:S05]  /*3d10*/  BSYNC B1 ;  /* 0x0000000000017941 */ /* 0x000fea0003800000 */
.L_x_83:
        /* <DEDUP_REMOVED lines=13> */
.L_x_86:
[----:B------:R-:W-:Y:S05]  /*3df0*/  BSYNC B1 ;  /* 0x0000000000017941 */ /* 0x000fea0003800000 */
.L_x_85:
        /* <DEDUP_REMOVED lines=13> */
.L_x_88:
[----:B------:R-:W-:Y:S05]  /*3ed0*/  BSYNC B1 ;  /* 0x0000000000017941 */ /* 0x000fea0003800000 */
.L_x_87:
        /* <DEDUP_REMOVED lines=12> */
.L_x_90:
[----:B------:R-:W-:Y:S05]  /*3fa0*/  BSYNC B1 ;  /* 0x0000000000017941 */ /* 0x000fea0003800000 */
.L_x_89:
        /* <DEDUP_REMOVED lines=12> */
.L_x_92:
[----:B------:R-:W-:Y:S05]  /*4070*/  BSYNC B1 ;  /* 0x0000000000017941 */ /* 0x000fea0003800000 */
.L_x_91:
        /* <DEDUP_REMOVED lines=13> */
.L_x_94:
[----:B------:R-:W-:Y:S05]  /*4150*/  BSYNC B1 ;  /* 0x0000000000017941 */ /* 0x000fea0003800000 */
.L_x_93:
[----:B-----5:R-:W-:Y:S01]  /*4160*/  LOP3.LUT R25, R25, 0xff, RZ, 0xc0, !PT ;  /* 0x000000ff19197812 */ /* 0x020fe200078ec0ff */
[----:B------:R-:W-:Y:S01]  /*4170*/  BSSY B1, `(.L_x_95) ;  /* 0x000000c000017945 */ /* 0x000fe20003800000 */
[----:B------:R-:W-:Y:S02]  /*4180*/  ISETP.GE.AND P1, PT, R24, 0x3a, PT ;  /* 0x0000003a1800780c */ /* 0x000fe40003f26270 */
[----:B------:R-:W-:Y:S02]  /*4190*/  F2FP.F16.E4M3.UNPACK_B R25, R25 ;  /* 0x00000019ff19723e */ /* 0x000fe400020006ff */
[----:B------:R-:W-:Y:S02]  /*41a0*/  ISETP.LT.OR P3, PT, R6, 0x1, !P1 ;  /* 0x000000010600780c */ /* 0x000fe40004f61670 */
[----:B------:R-:W-:Y:S01]  /*41b0*/  PRMT R24, RZ, 0x7610, R24 ;  /* 0x00007610ff187816 */ /* 0x000fe20000000018 */
[----:B------:R-:W-:-:S05]  /*41c0*/  HADD2.F32 R26, -RZ, R25.H0_H0 ;  /* 0x20000019ff1a7230 */ /* 0x000fca0000004100 */
[----:B------:R-:W-:-:S04]  /*41d0*/  FMUL R26, R26, R13 ;  /* 0x0000000d1a1a7220 */ /* 0x000fc80000400000 */
[----:B------:R-:W-:-:S05]  /*41e0*/  FFMA R26, R57, R12, R26 ;  /* 0x0000000c391a7223 */ /* 0x000fca000000001a */
[----:B------:R-:W-:-:S05]  /*41f0*/  F2FP.SATFINITE.E4M3.F32.PACK_AB_MERGE_C R25, RZ, R26, RZ ;  /* 0x0000001aff19723e */ /* 0x000fca00048070ff */
[----:B------:R0:W-:Y:S01]  /*4200*/  @!P2 STG.E.U8 desc[UR20][R14.64+0x38], R25 ;  /* 0x000038190e00a986 */ /* 0x0001e2000c101114 */
[----:B------:R-:W-:Y:S05]  /*4210*/  @P3 BRA `(.L_x_96) ;  /* 0x0000000000043947 */ /* 0x000fea0003800000 */
[----:B------:R0:W5:Y:S02]  /*4220*/  LDG.E.U8 R24, desc[UR20][R4.64+0x39] ;  /* 0x0000391404187981 */ /* 0x000164000c1e1100 */
.L_x_96:
[----:B------:R-:W-:Y:S05]  /*4230*/  BSYNC B1 ;  /* 0x0000000000017941 */ /* 0x000fea0003800000 */
.L_x_95:
[----:B-----5:R-:W-:Y:S01]  /*4240*/  LOP3.LUT R24, R24, 0xff, RZ, 0xc0, !PT ;  /* 0x000000ff18187812 */ /* 0x020fe200078ec0ff */
[----:B------:R-:W-:Y:S01]  /*4250*/  BSSY B1, `(.L_x_97) ;  /* 0x000000b000017945 */ /* 0x000fe20003800000 */
[----:B------:R-:W-:Y:S02]  /*4260*/  ISETP.LT.OR P0, PT, R6, 0x9, !P0 ;  /* 0x000000090600780c */ /* 0x000fe40004701670 */
[----:B------:R-:W-:Y:S02]  /*4270*/  F2FP.F16.E4M3.UNPACK_B R24, R24 ;  /* 0x00000018ff18723e */ /* 0x000fe400020006ff */
[----:B0-2---:R-:W-:-:S03]  /*4280*/  PRMT R4, RZ, 0x7610, R4 ;  /* 0x00007610ff047816 */ /* 0x005fc60000000004 */
[----:B------:R-:W-:-:S05]  /*4290*/  HADD2.F32 R24, -RZ, R24.H0_H0 ;  /* 0x20000018ff187230 */ /* 0x000fca0000004100 */
[----:B------:R-:W-:-:S04]  /*42a0*/  FMUL R5, R24, R13 ;  /* 0x0000000d18057220 */ /* 0x000fc80000400000 */
[----:B------:R-:W-:-:S05]  /*42b0*/  FFMA R5, R56, R12, R5 ;  /* 0x0000000c38057223 */ /* 0x000fca0000000005 */
[----:B------:R-:W-:-:S05]  /*42c0*/  F2FP.SATFINITE.E4M3.F32.PACK_AB_MERGE_C R5, RZ, R5, RZ ;  /* 0x00000005ff05723e */ /* 0x000fca00048070ff */
[----:B------:R0:W-:Y:S01]  /*42d0*/  @!P3 STG.E.U8 desc[UR20][R14.64+0x39], R5 ;  /* 0x000039050e00b986 */ /* 0x0001e2000c101114 */
[----:B------:R-:W-:Y:S05]  /*42e0*/  @P0 BRA `(.L_x_98) ;  /* 0x0000000000040947 */ /* 0x000fea0003800000 */
[----:B------:R2:W5:Y:S02]  /*42f0*/  LDG.E.U8 R4, desc[UR20][R20.64+0x38] ;  /* 0x0000381414047981 */ /* 0x000564000c1e1100 */
.L_x_98:
[----:B------:R-:W-:Y:S05]  /*4300*/  BSYNC B1 ;  /* 0x0000000000017941 */ /* 0x000fea0003800000 */
.L_x_97:
[----:B-----5:R-:W-:Y:S01]  /*4310*/  LOP3.LUT R4, R4, 0xff, RZ, 0xc0, !PT ;  /* 0x000000ff04047812 */ /* 0x020fe200078ec0ff */
[----:B------:R-:W-:Y:S01]  /*4320*/  BSSY B1, `(.L_x_99) ;  /* 0x000000b000017945 */ /* 0x000fe20003800000 */
[----:B------:R-:W-:Y:S02]  /*4330*/  ISETP.LT.OR P1, PT, R6, 0x9, !P1 ;  /* 0x000000090600780c */ /* 0x000fe40004f21670 */
[----:B------:R-:W-:-:S05]  /*4340*/  F2FP.F16.E4M3.UNPACK_B R4, R4 ;  /* 0x00000004ff04723e */ /* 0x000fca00020006ff */
[----:B------:R-:W-:-:S05]  /*4350*/  HADD2.F32 R4, -RZ, R4.H0_H0 ;  /* 0x20000004ff047230 */ /* 0x000fca0000004100 */
[----:B------:R-:W-:-:S04]  /*4360*/  FMUL R4, R4, R13 ;  /* 0x0000000d04047220 */ /* 0x000fc80000400000 */
[----:B------:R-:W-:-:S05]  /*4370*/  FFMA R4, R23, R12, R4 ;  /* 0x0000000c17047223 */ /* 0x000fca0000000004 */
[----:B0-----:R-:W-:Y:S02]  /*4380*/  F2FP.SATFINITE.E4M3.F32.PACK_AB_MERGE_C R5, RZ, R4, RZ ;  /* 0x00000004ff05723e */ /* 0x001fe400048070ff */
[----:B------:R-:W-:-:S03]  /*4390*/  PRMT R4, RZ, 0x7610, R4 ;  /* 0x00007610ff047816 */ /* 0x000fc60000000004 */
[----:B------:R0:W-:Y:S01]  /*43a0*/  @!P0 STG.E.U8 desc[UR20][R16.64+0x38], R5 ;  /* 0x0000380510008986 */ /* 0x0001e2000c101114 */
[----:B------:R-:W-:Y:S05]  /*43b0*/  @P1 BRA `(.L_x_100) ;  /* 0x0000000000041947 */ /* 0x000fea0003800000 */
[----:B------:R0:W5:Y:S02]  /*43c0*/  LDG.E.U8 R4, desc[UR20][R20.64+0x39] ;  /* 0x0000391414047981 */ /* 0x000164000c1e1100 */
.L_x_100:
[----:B------:R-:W-:Y:S05]  /*43d0*/  BSYNC B1 ;  /* 0x0000000000017941 */ /* 0x000fea0003800000 */
.L_x_99:
[----:B------:R-:W-:Y:S05]  /*43e0*/  @P1 BRA `(.L_x_101) ;  /* 0x0000000800601947 */ /* 0x000fea0003800000 */
[----:B-----5:R-:W-:-:S04]  /*43f0*/  LOP3.LUT R4, R4, 0xff, RZ, 0xc0, !PT ;  /* 0x000000ff04047812 */ /* 0x020fc800078ec0ff */
[----:B------:R-:W-:-:S05]  /*4400*/  F2FP.F16.E4M3.UNPACK_B R4, R4 ;  /* 0x00000004ff04723e */ /* 0x000fca00020006ff */
[----:B------:R-:W-:-:S05]  /*4410*/  HADD2.F32 R4, -RZ, R4.H0_H0 ;  /* 0x20000004ff047230 */ /* 0x000fca0000004100 */
[----:B0-----:R-:W-:-:S04]  /*4420*/  FMUL R5, R4, R13 ;  /* 0x0000000d04057220 */ /* 0x001fc80000400000 */
[----:B------:R-:W-:-:S05]  /*4430*/  FFMA R5, R22, R12, R5 ;  /* 0x0000000c16057223 */ /* 0x000fca0000000005 */
[----:B------:R-:W-:-:S05]  /*4440*/  F2FP.SATFINITE.E4M3.F32.PACK_AB_MERGE_C R5, RZ, R5, RZ ;  /* 0x00000005ff05723e */ /* 0x000fca00048070ff */
[----:B------:R0:W-:Y:S01]  /*4450*/  STG.E.U8 desc[UR20][R16.64+0x39], R5 ;  /* 0x0000390510007986 */ /* 0x0001e2000c101114 */
[----:B------:R-:W-:Y:S05]  /*4460*/  BRA `(.L_x_101) ;  /* 0x0000000800407947 */ /* 0x000fea0003800000 */
.L_x_36:
[C---:B------:R-:W-:Y:S01]  /*4470*/  ISETP.GE.AND P3, PT, R24.reuse, 0x1, PT ;  /* 0x000000011800780c */ /* 0x040fe20003f66270 */
[-C--:B------:R-:W-:Y:S01]  /*4480*/  FMUL R85, R85, R12.reuse ;  /* 0x0000000c55557220 */ /* 0x080fe20000400000 */
[----:B------:R-:W-:Y:S01]  /*4490*/  ISETP.GE.AND P0, PT, R24, 0x2, PT ;  /* 0x000000021800780c */ /* 0x000fe20003f06270 */
[-C--:B------:R-:W-:Y:S01]  /*44a0*/  FMUL R84, R84, R12.reuse ;  /* 0x0000000c54547220 */ /* 0x080fe20000400000 */
[C---:B------:R-:W-:Y:S01]  /*44b0*/  ISETP.LT.OR P1, PT, R6.reuse, 0x1, !P3 ;  /* 0x000000010600780c */ /* 0x040fe20005f21670 */
[-C--:B------:R-:W-:Y:S01]  /*44c0*/  FMUL R83, R83, R12.reuse ;  /* 0x0000000c53537220 */ /* 0x080fe20000400000 */
[----:B------:R-:W-:Y:S01]  /*44d0*/  ISETP.LT.OR P2, PT, R6, 0x1, !P0 ;  /* 0x000000010600780c */ /* 0x000fe20004741670 */
[-C--:B------:R-:W-:Y:S01]  /*44e0*/  FMUL R82, R82, R12.reuse ;  /* 0x0000000c52527220 */ /* 0x080fe20000400000 */
[----:B------:R-:W-:Y:S01]  /*44f0*/  ISETP.LT.OR P3, PT, R6, 0x9, !P3 ;  /* 0x000000090600780c */ /* 0x000fe20005f61670 */
[-C--:B------:R-:W-:Y:S01]  /*4500*/  FMUL R81, R81, R12.reuse ;  /* 0x0000000c51517220 */ /* 0x080fe20000400000 */
[----:B------:R-:W-:Y:S01]  /*4510*/  F2FP.SATFINITE.E4M3.F32.PACK_AB_MERGE_C R85, RZ, R85, RZ ;  /* 0x00000055ff55723e */ /* 0x000fe200048070ff */
[----:B------:R-:W-:Y:S01]  /*4520*/  FMUL R80, R80, R12 ;  /* 0x0000000c50507220 */ /* 0x000fe20000400000 */
[----:B------:R-:W-:Y:S01]  /*4530*/  F2FP.SATFINITE.E4M3.F32.PACK_AB_MERGE_C R5, RZ, R84, RZ ;  /* 0x00000054ff05723e */ /* 0x000fe200048070ff */
[-C--:B------:R-:W-:Y:S01]  /*4540*/  FMUL R79, R79, R12.reuse ;  /* 0x0000000c4f4f7220 */ /* 0x080fe20000400000 */
[----:B------:R-:W-:Y:S01]  /*4550*/  F2FP.SATFINITE.E4M3.F32.PACK_AB_MERGE_C R83, RZ, R83, RZ ;  /* 0x00000053ff53723e */ /* 0x000fe200048070ff */
[-C--:B------:R-:W-:Y:S01]  /*4560*/  FMUL R78, R78, R12.reuse ;  /* 0x0000000c4e4e7220 */ /* 0x080fe20000400000 */
[----:B------:R-:W-:Y:S01]  /*4570*/  ISETP.LT.OR P0, PT, R6, 0x9, !P0 ;  /* 0x000000090600780c */ /* 0x000fe20004701670 */
[----:B------:R-:W-:Y:S01]  /*4580*/  @!P1 STG.E.U8 desc[UR20][R14.64], R85 ;  /* 0x000000550e009986 */ /* 0x000fe2000c101114 */
[C---:B------:R-:W-:Y:S01]  /*4590*/  ISETP.GE.AND P1, PT, R24.reuse, 0x9, PT ;  /* 0x000000091800780c */ /* 0x040fe20003f26270 */
[-C--:B------:R-:W-:Y:S01]  /*45a0*/  FMUL R77, R77, R12.reuse ;  /* 0x0000000c4d4d7220 */ /* 0x080fe20000400000 */
[----:B------:R-:W-:Y:S01]  /*45b0*/  F2FP.SATFINITE.E4M3.F32.PACK_AB_MERGE_C R81, RZ, R81, RZ ;  /* 0x00000051ff51723e */ /* 0x000fe200048070ff */
[----:B------:R0:W-:Y:S01]  /*45c0*/  @!P2 STG.E.U8 desc[UR20][R14.64+0x1], R5 ;  /* 0x000001050e00a986 */ /* 0x0001e2000c101114 */
[----:B------:R-:W-:Y:S01]  /*45d0*/  ISETP.GE.AND P2, PT, R24, 0xa, PT ;  /* 0x0000000a1800780c */ /* 0x000fe20003f46270 */
[----:B------:R-:W-:Y:S01]  /*45e0*/  FMUL R76, R76, R12 ;  /* 0x0000000c4c4c7220 */ /* 0x000fe20000400000 */
[----:B------:R-:W-:Y:S01]  /*45f0*/  F2FP.SATFINITE.E4M3.F32.PACK_AB_MERGE_C R21, RZ, R80, RZ ;  /* 0x00000050ff15723e */ /* 0x000fe200048070ff */
[----:B------:R-:W-:Y:S01]  /*4600*/  @!P3 STG.E.U8 desc[UR20][R16.64], R83 ;  /* 0x000000531000b986 */ /* 0x000fe2000c101114 */
[----:B------:R-:W-:Y:S01]  /*4610*/  ISETP.LT.OR P3, PT, R6, 0x1, !P1 ;  /* 0x000000010600780c */ /* 0x000fe20004f61670 */
[-C--:B------:R-:W-:Y:S01]  /*4620*/  FMUL R74, R74, R12.reuse ;  /* 0x0000000c4a4a7220 */ /* 0x080fe20000400000 */
[C---:B------:R-:W-:Y:S01]  /*4630*/  ISETP.LT.OR P5, PT, R6.reuse, 0x1, !P2 ;  /* 0x000000010600780c */ /* 0x040fe200057a1670 */
[-C--:B------:R-:W-:Y:S01]  /*4640*/  FMUL R75, R75, R12.reuse ;  /* 0x0000000c4b4b7220 */ /* 0x080fe20000400000 */
[----:B------:R-:W-:Y:S01]  /*4650*/  ISETP.LT.OR P1, PT, R6, 0x9, !P1 ;  /* 0x000000090600780c */ /* 0x000fe20004f21670 */
[-C--:B------:R-:W-:Y:S01]  /*4660*/  FMUL R73, R73, R12.reuse ;  /* 0x0000000c49497220 */ /* 0x080fe20000400000 */
[----:B------:R-:W-:Y:S01]  /*4670*/  F2FP.SATFINITE.E4M3.F32.PACK_AB_MERGE_C R79, RZ, R79, RZ ;  /* 0x0000004fff4f723e */ /* 0x000fe200048070ff */
[----:B------:R-:W-:Y:S01]  /*4680*/  FMUL R72, R72, R12 ;  /* 0x0000000c48487220 */ /* 0x000fe20000400000 */
[----:B0-----:R-:W-:Y:S01]  /*4690*/  F2FP.SATFINITE.E4M3.F32.PACK_AB_MERGE_C R5, RZ, R82, RZ ;  /* 0x00000052ff05723e */ /* 0x001fe200048070ff */
[-C--:B------:R-:W-:Y:S01]  /*46a0*/  FMUL R70, R70, R12.reuse ;  /* 0x0000000c46467220 */ /* 0x080fe20000400000 */
[----:B------:R-:W-:Y:S01]  /*46b0*/  ISETP.LT.OR P2, PT, R6, 0x9, !P2 ;  /* 0x000000090600780c */ /* 0x000fe20005741670 */
[----:B------:R-:W-:Y:S01]  /*46c0*/  FMUL R71, R71, R12 ;  /* 0x0000000c47477220 */ /* 0x000fe20000400000 */
[----:B------:R-:W-:Y:S01]  /*46d0*/  F2FP.SATFINITE.E4M3.F32.PACK_AB_MERGE_C R25, RZ, R78, RZ ;  /* 0x0000004eff19723e */ /* 0x000fe200048070ff */
[----:B------:R0:W-:Y:S01]  /*46e0*/  @!P0 STG.E.U8 desc[UR20][R16.64+0x1], R5 ;  /* 0x0000010510008986 */ /* 0x0001e2000c101114 */
[C---:B------:R-:W-:Y:S01]  /*46f0*/  ISETP.GE.AND P0, PT, R24.reuse, 0x11, PT ;  /* 0x000000111800780c */ /* 0x040fe20003f06270 */
[-C--:B------:R-:W-:Y:S01]  /*4700*/  FMUL R69, R69, R12.reuse ;  /* 0x0000000c45457220 */ /* 0x080fe20000400000 */
[----:B------:R-:W-:Y:S01]  /*4710*/  F2FP.SATFINITE.E4M3.F32.PACK_AB_MERGE_C R77, RZ, R77, RZ ;  /* 0x0000004dff4d723e */ /* 0x000fe200048070ff */
[----:B------:R-:W-:Y:S01]  /*4720*/  @!P3 STG.E.U8 desc[UR20][R14.64+0x8], R81 ;  /* 0x000008510e00b986 */ /* 0x000fe2000c101114 */
[----:B------:R-:W-:Y:S01]  /*4730*/  ISETP.GE.AND P3, PT, R24, 0x12, PT ;  /* 0x000000121800780c */ /* 0x000fe20003f66270 */
[-C--:B------:R-:W-:Y:S01]  /*4740*/  FMUL R68, R68, R12.reuse ;  /* 0x0000000c44447220 */ /* 0x080fe20000400000 */
[----:B------:R-:W-:Y:S01]  /*4750*/  F2FP.SATFINITE.E4M3.F32.PACK_AB_MERGE_C R75, RZ, R75, RZ ;  /* 0x0000004bff4b723e */ /* 0x000fe200048070ff */
[----:B------:R1:W-:Y:S01]  /*4760*/  @!P5 STG.E.U8 desc[UR20][R14.64+0x9], R21 ;  /* 0x000009150e00d986 */ /* 0x0003e2000c101114 */
[C---:B------:R-:W-:Y:S01]  /*4770*/  ISETP.LT.OR P5, PT, R6.reuse, 0x1, !P3 ;  /* 0x000000010600780c */ /* 0x040fe20005fa1670 */
[-C--:B------:R-:W-:Y:S01]  /*4780*/  FMUL R67, R67, R12.reuse ;  /* 0x0000000c43437220 */ /* 0x080fe20000400000 */
[C---:B------:R-:W-:Y:S01]  /*4790*/  ISETP.LT.OR P3, PT, R6.reuse, 0x9, !P3 ;  /* 0x000000090600780c */ /* 0x040fe20005f61670 */
[----:B------:R-:W-:Y:S01]  /*47a0*/  @!P1 STG.E.U8 desc[UR20][R16.64+0x8], R79 ;  /* 0x0000084f10009986 */ /* 0x000fe2000c101114 */
[----:B------:R-:W-:Y:S01]  /*47b0*/  ISETP.LT.OR P1, PT, R6, 0x1, !P0 ;  /* 0x000000010600780c */ /* 0x000fe20004721670 */
[----:B------:R-:W-:Y:S01]  /*47c0*/  FMUL R66, R66, R12 ;  /* 0x0000000c42427220 */ /* 0x000fe20000400000 */
[----:B0-----:R-:W-:Y:S01]  /*47d0*/  F2FP.SATFINITE.E4M3.F32.PACK_AB_MERGE_C R5, RZ, R76, RZ ;  /* 0x0000004cff05723e */ /* 0x001fe200048070ff */
[----:B------:R-:W-:Y:S01]  /*47e0*/  @!P2 STG.E.U8 desc[UR20][R16.64+0x9], R25 ;  /* 0x000009191000a986 */ /* 0x000fe2000c101114 */
[----:B------:R-:W-:Y:S01]  /*47f0*/  ISETP.GE.AND P2, PT, R24, 0x19, PT ;  /* 0x000000191800780c */ /* 0x000fe20003f46270 */
[-C--:B------:R-:W-:Y:S01]  /*4800*/  FMUL R65, R65, R12.reuse ;  /* 0x0000000c41417220 */ /* 0x080fe20000400000 */
[----:B------:R-:W-:Y:S01]  /*4810*/  ISETP.LT.OR P0, PT, R6, 0x9, !P0 ;  /* 0x000000090600780c */ /* 0x000fe20004701670 */
[----:B------:R-:W-:Y:S01]  /*4820*/  FMUL R64, R64, R12 ;  /* 0x0000000c40407220 */ /* 0x000fe20000400000 */
[----:B------:R-:W-:Y:S01]  /*4830*/  ISETP.LT.OR P6, PT, R6, 0x1, !P2 ;  /* 0x000000010600780c */ /* 0x000fe200057c1670 */
[----:B------:R0:W-:Y:S01]  /*4840*/  @!P5 STG.E.U8 desc[UR20][R14.64+0x11], R5 ;  /* 0x000011050e00d986 */ /* 0x0001e2000c101114 */
[----:B-1----:R-:W-:Y:S01]  /*4850*/  F2FP.SATFINITE.E4M3.F32.PACK_AB_MERGE_C R21, RZ, R74, RZ ;  /* 0x0000004aff15723e */ /* 0x002fe200048070ff */
[-C--:B------:R-:W-:Y:S01]  /*4860*/  FMUL R62, R62, R12.reuse ;  /* 0x0000000c3e3e7220 */ /* 0x080fe20000400000 */
[----:B------:R-:W-:Y:S01]  /*4870*/  F2FP.SATFINITE.E4M3.F32.PACK_AB_MERGE_C R73, RZ, R73, RZ ;  /* 0x00000049ff49723e */ /* 0x000fe200048070ff */
[----:B------:R-:W-:Y:S01]  /*4880*/  @!P1 STG.E.U8 desc[UR20][R14.64+0x10], R77 ;  /* 0x0000104d0e009986 */ /* 0x000fe2000c101114 */
[----:B------:R-:W-:Y:S01]  /*4890*/  ISETP.GE.AND P1, PT, R24, 0x1a, PT ;  /* 0x0000001a1800780c */ /* 0x000fe20003f26270 */
[-C--:B------:R-:W-:Y:S01]  /*48a0*/  FMUL R63, R63, R12.reuse ;  /* 0x0000000c3f3f7220 */ /* 0x080fe20000400000 */
[C---:B------:R-:W-:Y:S01]  /*48b0*/  ISETP.LT.OR P2, PT, R6.reuse, 0x9, !P2 ;  /* 0x000000090600780c */ /* 0x040fe20005741670 */
[----:B------:R1:W-:Y:S01]  /*48c0*/  @!P3 STG.E.U8 desc[UR20][R16.64+0x11], R21 ;  /* 0x000011151000b986 */ /* 0x0003e2000c101114 */
[C---:B------:R-:W-:Y:S01]  /*48d0*/  ISETP.LT.OR P5, PT, R6.reuse, 0x1, !P1 ;  /* 0x000000010600780c */ /* 0x040fe20004fa1670 */
[----:B------:R-:W-:Y:S01]  /*48e0*/  FMUL R61, R61, R12 ;  /* 0x0000000c3d3d7220 */ /* 0x000fe20000400000 */
[----:B------:R-:W-:Y:S01]  /*48f0*/  ISETP.LT.OR P3, PT, R6, 0x9, !P1 ;  /* 0x000000090600780c */ /* 0x000fe20004f61670 */
[----:B------:R-:W-:Y:S01]  /*4900*/  @!P0 STG.E.U8 desc[UR20][R16.64+0x10], R75 ;  /* 0x0000104b10008986 */ /* 0x000fe2000c101114 */
[----:B0-----:R-:W-:Y:S01]  /*4910*/  F2FP.SATFINITE.E4M3.F32.PACK_AB_MERGE_C R5, RZ, R72, RZ ;  /* 0x00000048ff05723e */ /* 0x001fe200048070ff */
[-C--:B------:R-:W-:Y:S01]  /*4920*/  FMUL R60, R60, R12.reuse ;  /* 0x0000000c3c3c7220 */ /* 0x080fe20000400000 */
[C---:B------:R-:W-:Y:S01]  /*4930*/  ISETP.GE.AND P0, PT, R24.reuse, 0x21, PT ;  /* 0x000000211800780c */ /* 0x040fe20003f06270 */
[----:B------:R-:W-:Y:S01]  /*4940*/  @!P6 STG.E.U8 desc[UR20][R14.64+0x18], R73 ;  /* 0x000018490e00e986 */ /* 0x000fe2000c101114 */
[----:B------:R-:W-:Y:S01]  /*4950*/  ISETP.GE.AND P1, PT, R24, 0x22, PT ;  /* 0x000000221800780c */ /* 0x000fe20003f26270 */
[-C--:B------:R-:W-:Y:S01]  /*4960*/  FMUL R59, R59, R12.reuse ;  /* 0x0000000c3b3b7220 */ /* 0x080fe20000400000 */
[----:B------:R-:W-:Y:S01]  /*4970*/  ISETP.LT.OR P6, PT, R6, 0x1, !P0 ;  /* 0x000000010600780c */ /* 0x000fe200047c1670 */
[----:B------:R-:W-:Y:S01]  /*4980*/  FMUL R58, R58, R12 ;  /* 0x0000000c3a3a7220 */ /* 0x000fe20000400000 */
[----:B-1----:R-:W-:Y:S01]  /*4990*/  F2FP.SATFINITE.E4M3.F32.PACK_AB_MERGE_C R21, RZ, R70, RZ ;  /* 0x00000046ff15723e */ /* 0x002fe200048070ff */
[----:B------:R0:W-:Y:S01]  /*49a0*/  @!P5 STG.E.U8 desc[UR20][R14.64+0x19], R5 ;  /* 0x000019050e00d986 */ /* 0x0001e2000c101114 */
[----:B------:R-:W-:Y:S01]  /*49b0*/  ISETP.LT.OR P5, PT, R6, 0x1, !P1 ;  /* 0x000000010600780c */ /* 0x000fe20004fa1670 */
[-C--:B------:R-:W-:Y:S01]  /*49c0*/  FMUL R57, R57, R12.reuse ;  /* 0x0000000c39397220 */ /* 0x080fe20000400000 */
[----:B------:R-:W-:Y:S01]  /*49d0*/  F2FP.SATFINITE.E4M3.F32.PACK_AB_MERGE_C R71, RZ, R71, RZ ;  /* 0x00000047ff47723e */ /* 0x000fe200048070ff */
[----:B------:R1:W-:Y:S01]  /*49e0*/  @!P3 STG.E.U8 desc[UR20][R16.64+0x19], R21 ;  /* 0x000019151000b986 */ /* 0x0003e2000c101114 */
[----:B------:R-:W-:Y:S01]  /*49f0*/  F2FP.SATFINITE.E4M3.F32.PACK_AB_MERGE_C R69, RZ, R69, RZ ;  /* 0x00000045ff45723e */ /* 0x000fe200048070ff */
[----:B------:R-:W-:Y:S01]  /*4a00*/  FMUL R56, R56, R12 ;  /* 0x0000000c38387220 */ /* 0x000fe20000400000 */
[----:B------:R-:W-:Y:S01]  /*4a10*/  F2FP.SATFINITE.E4M3.F32.PACK_AB_MERGE_C R25, RZ, R68, RZ ;  /* 0x00000044ff19723e */ /* 0x000fe200048070ff */
[----:B------:R-:W-:Y:S01]  /*4a20*/  @!P2 STG.E.U8 desc[UR20][R16.64+0x18], R71 ;  /* 0x000018471000a986 */ /* 0x000fe2000c101114 */
[----:B------:R-:W-:Y:S01]  /*4a30*/  ISETP.LT.OR P3, PT, R6, 0x9, !P1 ;  /* 0x000000090600780c */ /* 0x000fe20004f61670 */
[-C--:B------:R-:W-:Y:S01]  /*4a40*/  FMUL R23, R23, R12.reuse ;  /* 0x0000000c17177220 */ /* 0x080fe20000400000 */
[----:B------:R-:W-:Y:S01]  /*4a50*/  ISETP.GE.AND P2, PT, R24, 0x29, PT ;  /* 0x000000291800780c */ /* 0x000fe20003f46270 */
[----:B------:R-:W-:Y:S01]  /*4a60*/  @!P6 STG.E.U8 desc[UR20][R14.64+0x20], R69 ;  /* 0x000020450e00e986 */ /* 0x000fe2000c101114 */
[----:B------:R-:W-:Y:S01]  /*4a70*/  ISETP.LT.OR P0, PT, R6, 0x9, !P0 ;  /* 0x000000090600780c */ /* 0x000fe20004701670 */
[----:B------:R-:W-:Y:S01]  /*4a80*/  FMUL R22, R22, R12 ;  /* 0x0000000c16167220 */ /* 0x000fe20000400000 */
[----:B------:R-:W-:Y:S01]  /*4a90*/  ISETP.GE.AND P1, PT, R24, 0x2a, PT ;  /* 0x0000002a1800780c */ /* 0x000fe20003f26270 */
[----:B------:R-:W-:Y:S01]  /*4aa0*/  @!P5 STG.E.U8 desc[UR20][R14.64+0x21], R25 ;  /* 0x000021190e00d986 */ /* 0x000fe2000c101114 */
[----:B------:R-:W-:-:S02]  /*4ab0*/  ISETP.LT.OR P6, PT, R6, 0x1, !P2 ;  /* 0x000000010600780c */ /* 0x000fc400057c1670 */
[C---:B------:R-:W-:Y:S02]  /*4ac0*/  ISETP.LT.OR P5, PT, R6.reuse, 0x1, !P1 ;  /* 0x000000010600780c */ /* 0x040fe40004fa1670 */
[----:B------:R-:W-:Y:S02]  /*4ad0*/  F2FP.SATFINITE.E4M3.F32.PACK_AB_MERGE_C R67, RZ, R67, RZ ;  /* 0x00000043ff43723e */ /* 0x000fe400048070ff */
[----:B0-----:R-:W-:Y:S02]  /*4ae0*/  F2FP.SATFINITE.E4M3.F32.PACK_AB_MERGE_C R5, RZ, R66, RZ ;  /* 0x00000042ff05723e */ /* 0x001fe400048070ff */
[----:B------:R-:W-:Y:S01]  /*4af0*/  F2FP.SATFINITE.E4M3.F32.PACK_AB_MERGE_C R65, RZ, R65, RZ ;  /* 0x00000041ff41723e */ /* 0x000fe200048070ff */
[----:B------:R-:W-:Y:S01]  /*4b00*/  @!P0 STG.E.U8 desc[UR20][R16.64+0x20], R67 ;  /* 0x0000204310008986 */ /* 0x000fe2000c101114 */
[----:B-1----:R-:W-:Y:S02]  /*4b10*/  F2FP.SATFINITE.E4M3.F32.PACK_AB_MERGE_C R21, RZ, R64, RZ ;  /* 0x00000040ff15723e */ /* 0x002fe400048070ff */
[C---:B------:R-:W-:Y:S01]  /*4b20*/  ISETP.LT.OR P1, PT, R6.reuse, 0x9, !P1 ;  /* 0x000000090600780c */ /* 0x040fe20004f21670 */
[----:B------:R0:W-:Y:S01]  /*4b30*/  @!P3 STG.E.U8 desc[UR20][R16.64+0x21], R5 ;  /* 0x000021051000b986 */ /* 0x0001e2000c101114 */
[----:B------:R-:W-:-:S02]  /*4b40*/  ISETP.LT.OR P2, PT, R6, 0x9, !P2 ;  /* 0x000000090600780c */ /* 0x000fc40005741670 */
[C---:B------:R-:W-:Y:S01]  /*4b50*/  ISETP.GE.AND P3, PT, R24.reuse, 0x31, PT ;  /* 0x000000311800780c */ /* 0x040fe20003f66270 */
[----:B------:R-:W-:Y:S01]  /*4b60*/  @!P6 STG.E.U8 desc[UR20][R14.64+0x28], R65 ;  /* 0x000028410e00e986 */ /* 0x000fe2000c101114 */
[----:B------:R-:W-:Y:S02]  /*4b70*/  ISETP.GE.AND P0, PT, R24, 0x32, PT ;  /* 0x000000321800780c */ /* 0x000fe40003f06270 */
[----:B------:R-:W-:Y:S01]  /*4b80*/  F2FP.SATFINITE.E4M3.F32.PACK_AB_MERGE_C R63, RZ, R63, RZ ;  /* 0x0000003fff3f723e */ /* 0x000fe200048070ff */
[----:B------:R1:W-:Y:S01]  /*4b90*/  @!P5 STG.E.U8 desc[UR20][R14.64+0x29], R21 ;  /* 0x000029150e00d986 */ /* 0x0003e2000c101114 */
[C---:B------:R-:W-:Y:S02]  /*4ba0*/  ISETP.LT.OR P5, PT, R6.reuse, 0x1, !P3 ;  /* 0x000000010600780c */ /* 0x040fe40005fa1670 */
[----:B------:R-:W-:Y:S02]  /*4bb0*/  ISETP.LT.OR P6, PT, R6, 0x1, !P0 ;  /* 0x000000010600780c */ /* 0x000fe400047c1670 */
[----:B0-----:R-:W-:Y:S01]  /*4bc0*/  F2FP.SATFINITE.E4M3.F32.PACK_AB_MERGE_C R5, RZ, R62, RZ ;  /* 0x0000003eff05723e */ /* 0x001fe200048070ff */
[----:B------:R-:W-:Y:S01]  /*4bd0*/  @!P2 STG.E.U8 desc[UR20][R16.64+0x28], R63 ;  /* 0x0000283f1000a986 */ /* 0x000fe2000c101114 */
[----:B------:R-:W-:-:S02]  /*4be0*/  F2FP.SATFINITE.E4M3.F32.PACK_AB_MERGE_C R61, RZ, R61, RZ ;  /* 0x0000003dff3d723e */ /* 0x000fc400048070ff */
[----:B------:R-:W-:Y:S01]  /*4bf0*/  ISETP.GE.AND P2, PT, R24, 0x3a, PT ;  /* 0x0000003a1800780c */ /* 0x000fe20003f46270 */
[----:B------:R0:W-:Y:S01]  /*4c00*/  @!P1 STG.E.U8 desc[UR20][R16.64+0x29], R5 ;  /* 0x0000290510009986 */ /* 0x0001e2000c101114 */
[----:B------:R-:W-:Y:S02]  /*4c10*/  ISETP.LT.OR P1, PT, R6, 0x9, !P3 ;  /* 0x000000090600780c */ /* 0x000fe40005f21670 */
[----:B-1----:R-:W-:Y:S01]  /*4c20*/  F2FP.SATFINITE.E4M3.F32.PACK_AB_MERGE_C R21, RZ, R60, RZ ;  /* 0x0000003cff15723e */ /* 0x002fe200048070ff */
[----:B------:R-:W-:Y:S01]  /*4c30*/  @!P5 STG.E.U8 desc[UR20][R14.64+0x30], R61 ;  /* 0x0000303d0e00d986 */ /* 0x000fe2000c101114 */
[----:B------:R-:W-:Y:S02]  /*4c40*/  ISETP.GE.AND P3, PT, R24, 0x39, PT ;  /* 0x000000391800780c */ /* 0x000fe40003f66270 */
[C---:B------:R-:W-:Y:S01]  /*4c50*/  ISETP.LT.OR P0, PT, R6.reuse, 0x9, !P0 ;  /* 0x000000090600780c */ /* 0x040fe20004701670 */
[----:B------:R1:W-:Y:S01]  /*4c60*/  @!P6 STG.E.U8 desc[UR20][R14.64+0x31], R21 ;  /* 0x000031150e00e986 */ /* 0x0003e2000c101114 */
[----:B------:R-:W-:-:S02]  /*4c70*/  ISETP.LT.OR P5, PT, R6, 0x1, !P3 ;  /* 0x000000010600780c */ /* 0x000fc40005fa1670 */
[C---:B------:R-:W-:Y:S02]  /*4c80*/  ISETP.LT.OR P6, PT, R6.reuse, 0x1, !P2 ;  /* 0x000000010600780c */ /* 0x040fe400057c1670 */
[C---:B------:R-:W-:Y:S02]  /*4c90*/  ISETP.LT.OR P3, PT, R6.reuse, 0x9, !P3 ;  /* 0x000000090600780c */ /* 0x040fe40005f61670 */
[----:B------:R-:W-:Y:S02]  /*4ca0*/  ISETP.LT.OR P2, PT, R6, 0x9, !P2 ;  /* 0x000000090600780c */ /* 0x000fe40005741670 */
[----:B------:R-:W-:Y:S02]  /*4cb0*/  F2FP.SATFINITE.E4M3.F32.PACK_AB_MERGE_C R59, RZ, R59, RZ ;  /* 0x0000003bff3b723e */ /* 0x000fe400048070ff */
[----:B0-----:R-:W-:Y:S02]  /*4cc0*/  F2FP.SATFINITE.E4M3.F32.PACK_AB_MERGE_C R5, RZ, R58, RZ ;  /* 0x0000003aff05723e */ /* 0x001fe400048070ff */
[----:B------:R-:W-:Y:S01]  /*4cd0*/  F2FP.SATFINITE.E4M3.F32.PACK_AB_MERGE_C R57, RZ, R57, RZ ;  /* 0x00000039ff39723e */ /* 0x000fe200048070ff */
[----:B------:R0:W-:Y:S01]  /*4ce0*/  @!P1 STG.E.U8 desc[UR20][R16.64+0x30], R59 ;  /* 0x0000303b10009986 */ /* 0x0001e2000c101114 */
[----:B-1----:R-:W-:-:S02]  /*4cf0*/  F2FP.SATFINITE.E4M3.F32.PACK_AB_MERGE_C R21, RZ, R56, RZ ;  /* 0x00000038ff15723e */ /* 0x002fc400048070ff */
[----:B------:R-:W-:Y:S01]  /*4d00*/  F2FP.SATFINITE.E4M3.F32.PACK_AB_MERGE_C R23, RZ, R23, RZ ;  /* 0x00000017ff17723e */ /* 0x000fe200048070ff */
[----:B------:R0:W-:Y:S01]  /*4d10*/  @!P0 STG.E.U8 desc[UR20][R16.64+0x31], R5 ;  /* 0x0000310510008986 */ /* 0x0001e2000c101114 */
[----:B------:R-:W-:-:S03]  /*4d20*/  F2FP.SATFINITE.E4M3.F32.PACK_AB_MERGE_C R25, RZ, R22, RZ ;  /* 0x00000016ff19723e */ /* 0x000fc600048070ff */
[----:B------:R0:W-:Y:S04]  /*4d30*/  @!P5 STG.E.U8 desc[UR20][R14.64+0x38], R57 ;  /* 0x000038390e00d986 */ /* 0x0001e8000c101114 */
[----:B------:R0:W-:Y:S04]  /*4d40*/  @!P6 STG.E.U8 desc[UR20][R14.64+0x39], R21 ;  /* 0x000039150e00e986 */ /* 0x0001e8000c101114 */
[----:B------:R0:W-:Y:S04]  /*4d50*/  @!P3 STG.E.U8 desc[UR20][R16.64+0x38], R23 ;  /* 0x000038171000b986 */ /* 0x0001e8000c101114 */
[----:B------:R0:W-:Y:S02]  /*4d60*/  @!P2 STG.E.U8 desc[UR20][R16.64+0x39], R25 ;  /* 0x000039191000a986 */ /* 0x0001e4000c101114 */
.L_x_101:
[----:B------:R-:W-:Y:S05]  /*4d70*/  BSYNC B0 ;  /* 0x0000000000007941 */ /* 0x000fea0003800000 */
.L_x_35:
[C---:B------:R-:W-:Y:S01]  /*4d80*/  LEA R2, P0, R8.reuse, R2, 0x1 ;  /* 0x0000000208027211 */ /* 0x040fe200078008ff */
[----:B------:R-:W-:Y:S01]  /*4d90*/  ULDC.64 UR6, c[0x0][0x650] ;  /* 0x0001940000067ab9 */ /* 0x000fe20000000a00 */
[----:B-----5:R-:W-:Y:S01]  /*4da0*/  IMAD.U32 R4, RZ, RZ, UR16 ;  /* 0x00000010ff047e24 */ /* 0x020fe2000f8e00ff */
[----:B0-----:R-:W-:Y:S01]  /*4db0*/  PRMT R14, RZ, 0x7610, R14 ;  /* 0x00007610ff0e7816 */ /* 0x001fe2000000000e */
[----:B------:R-:W-:Y:S01]  /*4dc0*/  IMAD.MOV.U32 R6, RZ, RZ, -0x1 ;  /* 0xffffffffff067424 */ /* 0x000fe200078e00ff */
[----:B------:R-:W-:Y:S01]  /*4dd0*/  LEA.HI.X R3, R8, R3, R0, 0x1, P0 ;  /* 0x0000000308037211 */ /* 0x000fe200000f0c00 */
[----:B------:R0:W-:Y:S01]  /*4de0*/  SYNCS.ARRIVE.TRANS64.A1T0 RZ, [R4+UR24], RZ ;  /* 0x000000ff04ff79a7 */ /* 0x0001e20008100018 */
[----:B------:R-:W-:Y:S01]  /*4df0*/  ISETP.GE.U32.AND P0, PT, R2, UR6, PT ;  /* 0x0000000602007c0c */ /* 0x000fe2000bf06070 */
[----:B------:R-:W-:-:S03]  /*4e00*/  IMAD.MOV.U32 R5, RZ, RZ, -0x1 ;  /* 0xffffffffff057424 */ /* 0x000fc600078e00ff */
[----:B------:R-:W-:Y:S01]  /*4e10*/  ISETP.GE.U32.AND.EX P0, PT, R3, UR7, PT, P0 ;  /* 0x0000000703007c0c */ /* 0x000fe2000bf06100 */
[----:B0-----:R-:W-:-:S12]  /*4e20*/  IMAD.MOV.U32 R4, RZ, RZ, -0x1 ;  /* 0xffffffffff047424 */ /* 0x001fd800078e00ff */
[----:B------:R-:W-:Y:S05]  /*4e30*/  @P0 BRA `(.L_x_102) ;  /* 0x0000000400600947 */ /* 0x000fea0003800000 */
[----:B------:R-:W0:Y:S01]  /*4e40*/  S2R R26, SR_CTAID.X ;  /* 0x00000000001a7919 */ /* 0x000e220000002500 */
[----:B--234-:R-:W2:Y:S01]  /*4e50*/  LDC.64 R20, c[0x0][0x628] ;  /* 0x00018a00ff147b82 */ /* 0x01cea20000000a00 */
[----:B------:R-:W-:Y:S01]  /*4e60*/  ULDC UR6, c[0x0][0x150] ;  /* 0x0000540000067ab9 */ /* 0x000fe20000000800 */
[----:B-1----:R-:W-:Y:S01]  /*4e70*/  IMAD.MOV.U32 R16, RZ, RZ, R2 ;  /* 0x000000ffff107224 */ /* 0x002fe200078e0002 */
[----:B------:R-:W1:Y:S01]  /*4e80*/  S2R R28, SR_CTAID.Y ;  /* 0x00000000001c7919 */ /* 0x000e620000002600 */
[----:B------:R-:W-:-:S04]  /*4e90*/  IMAD.MOV.U32 R17, RZ, RZ, R3 ;  /* 0x000000ffff117224 */ /* 0x000fc800078e0003 */
[----:B------:R-:W3:Y:S08]  /*4ea0*/  LDC R29, c[0x0][0x144] ;  /* 0x00005100ff1d7b82 */ /* 0x000ef00000000800 */
[----:B------:R-:W4:Y:S08]  /*4eb0*/  LDC R6, c[0x0][0x630] ;  /* 0x00018c00ff067b82 */ /* 0x000f300000000800 */
[----:B------:R-:W1:Y:S01]  /*4ec0*/  LDC.64 R24, c[0x0][0x620] ;  /* 0x00018800ff187b82 */ /* 0x000e620000000a00 */
[----:B--2---:R-:W-:-:S04]  /*4ed0*/  ISETP.NE.U32.AND P0, PT, R20, RZ, PT ;  /* 0x000000ff1400720c */ /* 0x004fc80003f05070 */
[----:B------:R-:W-:Y:S02]  /*4ee0*/  ISETP.NE.AND.EX P0, PT, R21, RZ, PT, P0 ;  /* 0x000000ff1500720c */ /* 0x000fe40003f05300 */
[----:B0-----:R-:W-:-:S05]  /*4ef0*/  I2FP.F32.U32 R4, R26 ;  /* 0x0000001a00047245 */ /* 0x001fca0000201000 */
[----:B------:R-:W-:-:S04]  /*4f00*/  FMUL R4, R4, UR6 ;  /* 0x0000000604047c20 */ /* 0x000fc80008400000 */
[----:B------:R0:W2:Y:S02]  /*4f10*/  F2I.U32.TRUNC.NTZ R27, R4 ;  /* 0x00000004001b7305 */ /* 0x0000a4000020f000 */
[----:B---34-:R-:W-:Y:S05]  /*4f20*/  @!P0 BRA `(.L_x_103) ;  /* 0x0000000000288947 */ /* 0x018fea0003800000 */
[----:B------:R-:W3:Y:S02]  /*4f30*/  LDC R5, c[0x0][0x634] ;  /* 0x00018d00ff057b82 */ /* 0x000ee40000000800 */
[----:B---3--:R-:W-:-:S05]  /*4f40*/  IADD3 R17, P0, R2, R5, RZ ;  /* 0x0000000502117210 */ /* 0x008fca0007f1e0ff */
[----:B------:R-:W-:-:S04]  /*4f50*/  IMAD.X R23, RZ, RZ, R3, P0 ;  /* 0x000000ffff177224 */ /* 0x000fc800000e0603 */
[----:B0-----:R-:W-:-:S04]  /*4f60*/  IMAD.WIDE.U32 R4, R23, R20, RZ ;  /* 0x0000001417047225 */ /* 0x001fc800078e00ff */
[----:B------:R-:W-:-:S04]  /*4f70*/  IMAD.WIDE.U32 R14, P0, R17, R21, R4 ;  /* 0x00000015110e7225 */ /* 0x000fc80007800004 */
[----:B------:R-:W-:-:S04]  /*4f80*/  IMAD.WIDE.U32 R4, R17, R20, RZ ;  /* 0x0000001411047225 */ /* 0x000fc800078e00ff */
[----:B------:R-:W-:Y:S01]  /*4f90*/  IMAD.X R17, RZ, RZ, RZ, P0 ;  /* 0x000000ffff117224 */ /* 0x000fe200000e06ff */
[----:B------:R-:W-:Y:S01]  /*4fa0*/  IADD3 RZ, P0, R5, R14, RZ ;  /* 0x0000000e05ff7210 */ /* 0x000fe20007f1e0ff */
[----:B------:R-:W-:-:S04]  /*4fb0*/  IMAD.MOV.U32 R16, RZ, RZ, R15 ;  /* 0x000000ffff107224 */ /* 0x000fc800078e000f */
[----:B------:R-:W-:-:S08]  /*4fc0*/  IMAD.WIDE.U32.X R16, R23, R21, R16, P0 ;  /* 0x0000001517107225 */ /* 0x000fd000000e0410 */
.L_x_103:
[-CC-:B------:R-:W-:Y:S01]  /*4fd0*/  SHF.R.U64 R22, R16, R6.reuse, R17.reuse ;  /* 0x0000000610167219 */ /* 0x180fe20000001211 */
[----:B------:R-:W3:Y:S01]  /*4fe0*/  LDC.64 R32, c[0x0][0x640] ;  /* 0x00019000ff207b82 */ /* 0x000ee20000000a00 */
[----:B0-----:R-:W-:Y:S01]  /*4ff0*/  SHF.R.U32.HI R4, RZ, R6, R17 ;  /* 0x00000006ff047219 */ /* 0x001fe20000011611 */
[----:B--2---:R-:W-:Y:S01]  /*5000*/  IMAD.MOV R27, RZ, RZ, -R27 ;  /* 0x000000ffff1b7224 */ /* 0x004fe200078e0a1b */
[----:B------:R-:W-:Y:S01]  /*5010*/  IADD3 R15, P0, RZ, -R22, RZ ;  /* 0x80000016ff0f7210 */ /* 0x000fe20007f1e0ff */
[----:B------:R-:W-:Y:S01]  /*5020*/  ULDC UR6, c[0x0][0x154] ;  /* 0x0000550000067ab9 */ /* 0x000fe20000000800 */
[----:B------:R-:W-:Y:S02]  /*5030*/  IMAD.MOV.U32 R17, RZ, RZ, 0x1 ;  /* 0x00000001ff117424 */ /* 0x000fe400078e00ff */
[----:B------:R-:W-:Y:S01]  /*5040*/  IMAD R27, R29, R27, R26 ;  /* 0x0000001b1d1b7224 */ /* 0x000fe200078e021a */
[----:B------:R-:W0:Y:S01]  /*5050*/  LDC R14, c[0x0][0x618] ;  /* 0x00018600ff0e7b82 */ /* 0x000e220000000800 */
[----:B------:R-:W-:-:S04]  /*5060*/  IMAD.X R5, RZ, RZ, ~R4, P0 ;  /* 0x000000ffff057224 */ /* 0x000fc800000e0e04 */
[-C--:B-1----:R-:W-:Y:S02]  /*5070*/  IMAD R6, R5, R24.reuse, RZ ;  /* 0x0000001805067224 */ /* 0x082fe400078e02ff */
[C---:B------:R-:W-:Y:S01]  /*5080*/  IMAD.WIDE.U32 R4, R15.reuse, R24, R2 ;  /* 0x000000180f047225 */ /* 0x040fe200078e0002 */
[----:B------:R-:W1:Y:S03]  /*5090*/  LDC R16, c[0x0][0x608] ;  /* 0x00018200ff107b82 */ /* 0x000e660000000800 */
[----:B------:R-:W-:Y:S01]  /*50a0*/  IMAD R15, R15, R25, R6 ;  /* 0x000000190f0f7224 */ /* 0x000fe200078e0206 */
[----:B------:R-:W-:-:S03]  /*50b0*/  I2FP.F32.U32 R6, R28 ;  /* 0x0000001c00067245 */ /* 0x000fc60000201000 */
[----:B------:R-:W-:Y:S01]  /*50c0*/  IMAD.IADD R5, R5, 0x1, R15 ;  /* 0x0000000105057824 */ /* 0x000fe200078e020f */
[----:B------:R-:W2:Y:S01]  /*50d0*/  LDC R30, c[0x0][0x658] ;  /* 0x00019600ff1e7b82 */ /* 0x000ea20000000800 */
[----:B---3--:R-:W-:Y:S01]  /*50e0*/  ISETP.NE.U32.AND P0, PT, R32, RZ, PT ;  /* 0x000000ff2000720c */ /* 0x008fe20003f05070 */
[----:B------:R-:W-:-:S03]  /*50f0*/  IMAD.MOV.U32 R15, RZ, RZ, -0x1 ;  /* 0xffffffffff0f7424 */ /* 0x000fc600078e00ff */
[----:B------:R-:W-:-:S03]  /*5100*/  ISETP.NE.AND.EX P0, PT, R33, RZ, PT, P0 ;  /* 0x000000ff2100720c */ /* 0x000fc60003f05300 */
[----:B------:R-:W3:Y:S01]  /*5110*/  LDC R25, c[0x0][0x148] ;  /* 0x00005200ff197b82 */ /* 0x000ee20000000800 */
[-CC-:B0-----:R-:W-:Y:S02]  /*5120*/  SHF.R.U64 R20, R4, R14.reuse, R5.reuse ;  /* 0x0000000e04147219 */ /* 0x181fe40000001205 */
[----:B------:R-:W-:Y:S01]  /*5130*/  SHF.R.U32.HI R5, RZ, R14, R5 ;  /* 0x0000000eff057219 */ /* 0x000fe20000011605 */
[----:B------:R-:W-:-:S04]  /*5140*/  FMUL R14, R6, UR6 ;  /* 0x00000006060e7c20 */ /* 0x000fc80008400000 */
[----:B------:R-:W0:Y:S01]  /*5150*/  LDC R26, c[0x0][0x600] ;  /* 0x00018000ff1a7b82 */ /* 0x000e220000000800 */
[----:B------:R4:W0:Y:S01]  /*5160*/  F2I.U32.TRUNC.NTZ R23, R14 ;  /* 0x0000000e00177305 */ /* 0x000822000020f000 */
[-CC-:B-1----:R-:W-:Y:S02]  /*5170*/  SHF.R.U64 R6, R20, R16.reuse, R5.reuse ;  /* 0x0000001014067219 */ /* 0x182fe40000001205 */
[----:B------:R-:W-:-:S04]  /*5180*/  SHF.R.U32.HI R5, RZ, R16, R5 ;  /* 0x00000010ff057219 */ /* 0x000fc80000011605 */
[----:B------:R-:W1:Y:S01]  /*5190*/  LDC R31, c[0x0][0x648] ;  /* 0x00019200ff1f7b82 */ /* 0x000e620000000800 */
[-CC-:B--2---:R-:W-:Y:S02]  /*51a0*/  SHF.R.U64 R24, R6, R30.reuse, R5.reuse ;  /* 0x0000001e06187219 */ /* 0x184fe40000001205 */
[-C--:B------:R-:W-:Y:S02]  /*51b0*/  SHF.L.U32 R15, R15, R30.reuse, RZ ;  /* 0x0000001e0f0f7219 */ /* 0x080fe400000006ff */
[-C--:B------:R-:W-:Y:S01]  /*51c0*/  SHF.R.U32.HI R5, RZ, R30.reuse, R5 ;  /* 0x0000001eff057219 */ /* 0x080fe20000011605 */
[----:B------:R-:W-:Y:S01]  /*51d0*/  IMAD.MOV.U32 R4, RZ, RZ, R24 ;  /* 0x000000ffff047224 */ /* 0x000fe200078e0018 */
[----:B------:R-:W-:Y:S01]  /*51e0*/  SHF.L.U32 R30, R17, R30, RZ ;  /* 0x0000001e111e7219 */ /* 0x000fe200000006ff */
[----:B------:R-:W2:Y:S01]  /*51f0*/  LDC R34, c[0x0][0x638] ;  /* 0x00018e00ff227b82 */ /* 0x000ea20000000800 */
[----:B------:R-:W-:-:S07]  /*5200*/  LOP3.LUT R29, RZ, R15, RZ, 0x33, !PT ;  /* 0x0000000fff1d7212 */ /* 0x000fce00078e33ff */
[----:B------:R-:W0:Y:S01]  /*5210*/  LDC R35, c[0x0][0x610] ;  /* 0x00018400ff237b82 */ /* 0x000e220000000800 */
        /* <DEDUP_REMOVED lines=11> */
.L_x_104:
[----:B-1----:R-:W-:Y:S01]  /*52d0*/  SHF.R.U64 R4, R4, R31, R5 ;  /* 0x0000001f04047219 */ /* 0x002fe20000001205 */
[----:B0-----:R-:W-:Y:S01]  /*52e0*/  VIADD R17, R26, 0xffffffff ;  /* 0xffffffff1a117836 */ /* 0x001fe20000000000 */
[----:B------:R-:W-:Y:S01]  /*52f0*/  LOP3.LUT R15, R6, R29, RZ, 0xc0, !PT ;  /* 0x0000001d060f7212 */ /* 0x000fe200078ec0ff */
[----:B------:R-:W-:Y:S02]  /*5300*/  IMAD.MOV R23, RZ, RZ, -R23 ;  /* 0x000000ffff177224 */ /* 0x000fe400078e0a17 */
[----:B------:R-:W-:Y:S02]  /*5310*/  IMAD.MOV R5, RZ, RZ, -R4 ;  /* 0x000000ffff057224 */ /* 0x000fe400078e0a04 */
[----:B------:R-:W-:Y:S01]  /*5320*/  IMAD R6, R30, R4, R15 ;  /* 0x000000041e067224 */ /* 0x000fe200078e020f */
[----:B------:R-:W-:Y:S01]  /*5330*/  LOP3.LUT R15, R20, R17, RZ, 0xc0, !PT ;  /* 0x00000011140f7212 */ /* 0x000fe200078ec0ff */
[----:B---3--:R-:W-:Y:S02]  /*5340*/  @P4 IMAD R27, R25, R23, R28 ;  /* 0x00000017191b4224 */ /* 0x008fe400078e021c */
[----:B--2---:R-:W-:-:S02]  /*5350*/  IMAD R4, R5, R34, R24 ;  /* 0x0000002205047224 */ /* 0x004fc400078e0218 */
[----:B------:R-:W-:Y:S02]  /*5360*/  IMAD R6, R6, R35, R27 ;  /* 0x0000002306067224 */ /* 0x000fe400078e021b */
[----:B------:R-:W-:Y:S02]  /*5370*/  IMAD R5, R4, R26, R15 ;  /* 0x0000001a04057224 */ /* 0x000fe400078e020f */
[----:B------:R-:W-:-:S03]  /*5380*/  IMAD.MOV.U32 R14, RZ, RZ, 0x1 ;  /* 0x00000001ff0e7424 */ /* 0x000fc600078e00ff */
[----:B------:R-:W-:Y:S02]  /*5390*/  SEL R4, R5, R6, !P4 ;  /* 0x0000000605047207 */ /* 0x000fe40006000000 */
[----:B------:R-:W-:Y:S01]  /*53a0*/  SEL R6, R6, R5, !P4 ;  /* 0x0000000506067207 */ /* 0x000fe20006000000 */
[----:B------:R-:W-:-:S07]  /*53b0*/  IMAD.MOV.U32 R5, RZ, RZ, R22 ;  /* 0x000000ffff057224 */ /* 0x000fce00078e0016 */
.L_x_102:
[----:B------:R-:W-:Y:S02]  /*53c0*/  LOP3.LUT P0, RZ, R14, 0xff, RZ, 0xc0, !PT ;  /* 0x000000ff0eff7812 */ /* 0x000fe4000780c0ff */
[----:B------:R-:W-:-:S11]  /*53d0*/  LOP3.LUT R87, R87, 0x1, RZ, 0x3c, !PT ;  /* 0x0000000157577812 */ /* 0x000fd600078e3cff */
[----:B------:R-:W-:Y:S05]  /*53e0*/  @P0 BRA `(.L_x_105) ;  /* 0xffffffc000140947 */ /* 0x000fea000383ffff */
[----:B------:R-:W-:Y:S05]  /*53f0*/  EXIT ;  /* 0x000000000000794d */ /* 0x000fea0003800000 */
.L_x_13:
[----:B------:R-:W-:-:S08]  /*5400*/  ISETP.NE.AND P0, PT, R20, RZ, PT ;  /* 0x000000ff1400720c */ /* 0x000fd00003f05270 */
[----:B-----5:R-:W0:-:S00]  /*5410*/  USETMAXREG.DEALLOC.CTAPOOL 0x28 ;  /* 0x00000028000079c8 */ /* 0x020e0000080e0500 */
[----:B------:R-:W-:Y:S05]  /*5420*/  @P0 EXIT ;  /* 0x000000000000094d */ /* 0x000fea0003800000 */
[----:B0-----:R-:W-:Y:S01]  /*5430*/  LOP3.LUT P0, RZ, R16, 0xff, RZ, 0xc0, !PT ;  /* 0x000000ff10ff7812 */ /* 0x001fe2000780c0ff */
[----:B------:R-:W-:Y:S02]  /*5440*/  IMAD.MOV.U32 R12, RZ, RZ, 0x1 ;  /* 0x00000001ff0c7424 */ /* 0x000fe400078e00ff */
[----:B------:R-:W-:-:S10]  /*5450*/  IMAD.MOV.U32 R15, RZ, RZ, RZ ;  /* 0x000000ffff0f7224 */ /* 0x000fd400078e00ff */
[----:B------:R-:W-:Y:S05]  /*5460*/  @!P0 BRA `(.L_x_106) ;  /* 0x0000000c00008947 */ /* 0x000fea0003800000 */
[----:B------:R-:W-:Y:S01]  /*5470*/  LOP3.LUT P0, RZ, R11, 0x1f, RZ, 0xc0, !PT ;  /* 0x0000001f0bff7812 */ /* 0x000fe2000780c0ff */
[----:B------:R-:W-:Y:S01]  /*5480*/  ULDC UR5, c[0x0][0x658] ;  /* 0x0001960000057ab9 */ /* 0x000fe20000000800 */
[----:B------:R-:W-:Y:S01]  /*5490*/  UMOV UR6, 0xffffffff ;  /* 0xffffffff00067882 */ /* 0x000fe20000000000 */
[----:B------:R-:W-:Y:S01]  /*54a0*/  BSSY B0, `(.L_x_106) ;  /* 0x00000bc000007945 */ /* 0x000fe20003800000 */
[----:B------:R-:W-:Y:S01]  /*54b0*/  USHF.L.U32 UR6, UR6, UR5, URZ ;  /* 0x0000000506067299 */ /* 0x000fe2000800063f */
[C---:B------:R-:W-:Y:S01]  /*54c0*/  ISETP.NE.AND P2, PT, R10.reuse, RZ, PT ;  /* 0x000000ff0a00720c */ /* 0x040fe20003f45270 */
[----:B------:R-:W-:Y:S01]  /*54d0*/  IMAD.MOV.U32 R14, RZ, RZ, 0x1 ;  /* 0x00000001ff0e7424 */ /* 0x000fe200078e00ff */
[----:B------:R-:W-:Y:S01]  /*54e0*/  ISETP.NE.OR P0, PT, R10, RZ, !P0 ;  /* 0x000000ff0a00720c */ /* 0x000fe20004705670 */
[----:B------:R-:W-:Y:S01]  /*54f0*/  IMAD.MOV.U32 R12, RZ, RZ, 0x1 ;  /* 0x00000001ff0c7424 */ /* 0x000fe200078e00ff */
[----:B------:R-:W-:Y:S01]  /*5500*/  LOP3.LUT R13, R7, 0x2, RZ, 0xfc, !PT ;  /* 0x00000002070d7812 */ /* 0x000fe200078efcff */
[----:B------:R-:W-:Y:S01]  /*5510*/  IMAD.MOV.U32 R15, RZ, RZ, RZ ;  /* 0x000000ffff0f7224 */ /* 0x000fe200078e00ff */
[----:B------:R-:W-:Y:S01]  /*5520*/  ULDC UR4, c[0x0][0x600] ;  /* 0x0001800000047ab9 */ /* 0x000fe20000000800 */
[----:B------:R-:W-:Y:S01]  /*5530*/  UMOV UR7, 0x1 ;  /* 0x0000000100077882 */ /* 0x000fe20000000000 */
[----:B------:R-:W-:-:S02]  /*5540*/  UIADD3 UR22, UR13, 0x1, URZ ;  /* 0x000000010d167890 */ /* 0x000fc4000fffe03f */
[----:B------:R-:W-:Y:S02]  /*5550*/  UIADD3 UR16, UR4, -0x1, URZ ;  /* 0xffffffff04107890 */ /* 0x000fe4000fffe03f */
[----:B------:R-:W-:Y:S02]  /*5560*/  USHF.L.U32 UR18, UR7, UR5, URZ ;  /* 0x0000000507127299 */ /* 0x000fe4000800063f */
[----:B------:R-:W-:Y:S01]  /*5570*/  ULOP3.LUT UR17, URZ, UR6, URZ, 0x33, !UPT ;  /* 0x000000063f117292 */ /* 0x000fe2000f8e333f */
[----:B------:R-:W-:-:S11]  /*5580*/  ULDC.64 UR20, c[0x0][0x198] ;  /* 0x0000660000147ab9 */ /* 0x000fd60000000a00 */
.L_x_118:
[----:B------:R-:W-:-:S03]  /*5590*/  UMOV UR4, 0xffffffff ;  /* 0xffffffff00047882 */ /* 0x000fc60000000000 */
[----:B------:R-:W-:Y:S05]  /*55a0*/  BRA.DIV UR4, `(.L_x_107) ;  /* 0x0000000e04ac7947 */ /* 0x000fea000b800000 */
[----:B------:R-:W-:-:S13]  /*55b0*/  ELECT P1, URZ, PT ;  /* 0x00000000003f782f */ /* 0x000fda0003820000 */
.L_x_130:
[----:B------:R-:W0:Y:S01]  /*55c0*/  LDC R10, c[0x0][0x28c] ;  /* 0x0000a300ff0a7b82 */ /* 0x000e220000000800 */
[----:B------:R-:W-:Y:S01]  /*55d0*/  BSSY B1, `(.L_x_108) ;  /* 0x0000035000017945 */ /* 0x000fe20003800000 */
[----:B0-----:R-:W-:-:S13]  /*55e0*/  ISETP.LT.OR P1, PT, R10, 0x1, !P1 ;  /* 0x000000010a00780c */ /* 0x001fda0004f21670 */
[----:B------:R-:W-:Y:S05]  /*55f0*/  @P1 BRA `(.L_x_109) ;  /* 0x0000000000c81947 */ /* 0x000fea0003800000 */
[----:B------:R-:W-:Y:S02]  /*5600*/  IMAD.SHL.U32 R16, R4, 0x40, RZ ;  /* 0x0000004004107824 */ /* 0x000fe400078e00ff */
[----:B------:R-:W-:Y:S02]  /*5610*/  IMAD.SHL.U32 R17, R6, 0x40, RZ ;  /* 0x0000004006117824 */ /* 0x000fe400078e00ff */
[----:B------:R-:W-:Y:S02]  /*5620*/  IMAD.MOV.U32 R18, RZ, RZ, RZ ;  /* 0x000000ffff127224 */ /* 0x000fe400078e00ff */
[----:B------:R-:W-:Y:S02]  /*5630*/  IMAD.U32 R20, RZ, RZ, UR22 ;  /* 0x00000016ff147e24 */ /* 0x000fe4000f8e00ff */
[----:B------:R-:W-:Y:S02]  /*5640*/  IMAD.MOV.U32 R4, RZ, RZ, R12 ;  /* 0x000000ffff047224 */ /* 0x000fe400078e000c */
[----:B------:R-:W-:-:S07]  /*5650*/  IMAD.MOV.U32 R6, RZ, RZ, R15 ;  /* 0x000000ffff067224 */ /* 0x000fce00078e000f */
.L_x_113:
[----:B------:R-:W0:Y:S01]  /*5660*/  S2R R11, SR_CgaCtaId ;  /* 0x00000000000b7919 */ /* 0x000e220000008800 */
[----:B------:R-:W-:-:S04]  /*5670*/  MOV R10, 0x400 ;  /* 0x00000400000a7802 */ /* 0x000fc80000000f00 */
[----:B0-----:R-:W-:Y:S02]  /*5680*/  LEA R21, R11, R10, 0x18 ;  /* 0x0000000a0b157211 */ /* 0x001fe400078ec0ff */
[----:B------:R-:W-:Y:S01]  /*5690*/  SHF.L.U32 R10, R4, 0x1f, RZ ;  /* 0x0000001f040a7819 */ /* 0x000fe200000006ff */
[----:B------:R-:W0:Y:S02]  /*56a0*/  @!P2 LDC R11, c[0x0][0x500] ;  /* 0x00014000ff0bab82 */ /* 0x000e240000000800 */
[----:B------:R-:W-:-:S04]  /*56b0*/  IMAD R19, R6, 0x8, R21 ;  /* 0x0000000806137824 */ /* 0x000fc800078e0215 */
[----:B------:R-:W1:Y:S02]  /*56c0*/  SYNCS.PHASECHK.TRANS64.TRYWAIT P1, [R19+URZ+0x18], R10 ;  /* 0x0000180a130075a7 */ /* 0x000e64000802017f */
[----:B-1----:R-:W-:Y:S05]  /*56d0*/  @!P1 BRA `(.L_x_110) ;  /* 0x0000000c00809947 */ /* 0x002fea0003800000 */
.L_x_131:
[----:B-1----:R-:W-:Y:S01]  /*56e0*/  PRMT R10, R13, 0x9910, RZ ;  /* 0x000099100d0a7816 */ /* 0x002fe200000000ff */
[----:B0-----:R0:W-:Y:S03]  /*56f0*/  @!P2 SYNCS.ARRIVE.TRANS64 RZ, [R19+URZ], R11 ;  /* 0x0000000b13ffa9a7 */ /* 0x0011e6000800003f */
[----:B------:R-:W-:-:S13]  /*5700*/  ISETP.NE.AND P1, PT, R10, 0x2, PT ;  /* 0x000000020a00780c */ /* 0x000fda0003f25270 */
[----:B0-----:R-:W-:Y:S05]  /*5710*/  @P1 BRA `(.L_x_111) ;  /* 0x0000000000041947 */ /* 0x001fea0003800000 */
[----:B------:R-:W-:Y:S01]  /*5720*/  BPT.TRAP 0x1 ;  /* 0x000000040000795c */ /* 0x000fe20000300000 */
.L_x_111:
[----:B------:R-:W-:Y:S05]  /*5730*/  @P0 BRA `(.L_x_112) ;  /* 0x0000000000040947 */ /* 0x000fea0003800000 */
[----:B------:R-:W-:Y:S01]  /*5740*/  BPT.TRAP 0x1 ;  /* 0x000000040000795c */ /* 0x000fe20000300000 */
.L_x_112:
[----:B------:R-:W-:Y:S01]  /*5750*/  IMAD R21, R6, 0x800, R21 ;  /* 0x0000080006157824 */ /* 0x000fe200078e0215 */
[----:B------:R-:W-:Y:S01]  /*5760*/  R2UR UR9, R19 ;  /* 0x00000000130972ca */ /* 0x000fe200000e0000 */
[----:B------:R-:W-:Y:S01]  /*5770*/  VIADD R20, R20, 0xffffffff ;  /* 0xffffffff14147836 */ /* 0x000fe20000000000 */
[----:B------:R-:W-:Y:S01]  /*5780*/  UIADD3 UR4, UP0, UR20, 0xf0, URZ ;  /* 0x000000f014047890 */ /* 0x000fe2000ff1e03f */
[----:B------:R-:W-:Y:S01]  /*5790*/  R2UR UR11, R17 ;  /* 0x00000000110b72ca */ /* 0x000fe200000e0000 */
[----:B------:R-:W-:Y:S01]  /*57a0*/  UIADD3 UR24, UP1, UR20, 0x1f0, URZ ;  /* 0x000001f014187890 */ /* 0x000fe2000ff3e03f */
[----:B------:R-:W-:Y:S01]  /*57b0*/  R2UR UR8, R21 ;  /* 0x00000000150872ca */ /* 0x000fe200000e0000 */
[----:B------:R-:W-:Y:S01]  /*57c0*/  UIADD3.X UR5, URZ, UR21, URZ, UP0, !UPT ;  /* 0x000000153f057290 */ /* 0x000fe200087fe43f */
[----:B------:R-:W-:Y:S01]  /*57d0*/  R2UR UR10, R18 ;  /* 0x00000000120a72ca */ /* 0x000fe200000e0000 */
[----:B------:R-:W-:Y:S01]  /*57e0*/  VIADD R6, R6, 0x1 ;  /* 0x0000000106067836 */ /* 0x000fe20000000000 */
[----:B------:R-:W-:Y:S01]  /*57f0*/  R2UR UR12, R5 ;  /* 0x00000000050c72ca */ /* 0x000fe200000e0000 */
[----:B------:R-:W-:Y:S01]  /*5800*/  UIADD3.X UR25, URZ, UR21, URZ, UP1, !UPT ;  /* 0x000000153f197290 */ /* 0x000fe20008ffe43f */
[----:B------:R-:W-:Y:S01]  /*5810*/  R2UR UR19, R16 ;  /* 0x00000000101372ca */ /* 0x000fe200000e0000 */
[----:B------:R-:W-:Y:S01]  /*5820*/  UMOV UR6, 0x0 ;  /* 0x0000000000067882 */ /* 0x000fe20000000000 */
[----:B------:R-:W-:Y:S01]  /*5830*/  ISETP.GT.AND P3, PT, R20, 0x1, PT ;  /* 0x000000011400780c */ /* 0x000fe20003f64270 */
[----:B------:R-:W-:Y:S01]  /*5840*/  UMOV UR7, 0x10000000 ;  /* 0x1000000000077882 */ /* 0x000fe20000000000 */
[----:B------:R-:W-:Y:S01]  /*5850*/  ISETP.NE.AND P1, PT, R6, 0x3, PT ;  /* 0x000000030600780c */ /* 0x000fe20003f25270 */
[----:B------:R-:W-:-:S02]  /*5860*/  VIADD R18, R18, 0x20 ;  /* 0x0000002012127836 */ /* 0x000fc40000000000 */
[----:B------:R-:W-:Y:S01]  /*5870*/  UIADD3 UR14, UR8, 0x100, URZ ;  /* 0x00000100080e7890 */ /* 0x000fe2000fffe03f */
[----:B------:R-:W-:Y:S01]  /*5880*/  SEL R11, RZ, 0x1, P1 ;  /* 0x00000001ff0b7807 */ /* 0x000fe20000800000 */
[----:B------:R-:W-:Y:S01]  /*5890*/  UIADD3 UR15, UR8, 0x1900, URZ ;  /* 0x00001900080f7890 */ /* 0x000fe2000fffe03f */
[----:B------:R-:W-:Y:S02]  /*58a0*/  SEL R6, R6, RZ, P1 ;  /* 0x000000ff06067207 */ /* 0x000fe40000800000 */
[----:B------:R-:W-:Y:S02]  /*58b0*/  LOP3.LUT R4, R4, R11, RZ, 0x3c, !PT ;  /* 0x0000000b04047212 */ /* 0x000fe400078e3cff */
[----:B------:R-:W-:Y:S02]  /*58c0*/  UMOV UR8, UR14 ;  /* 0x0000000e00087c82 */ /* 0x000fe40008000000 */
[----:B------:R0:W-:Y:S02]  /*58d0*/  UTMALDG.3D [UR8], [UR4], desc[UR6] ;  /* 0x00000608040075b4 */ /* 0x0001e40008011000 */
[----:B0-----:R-:W-:Y:S01]  /*58e0*/  UMOV UR8, UR15 ;  /* 0x0000000f00087c82 */ /* 0x001fe20008000000 */
[----:B------:R-:W-:-:S02]  /*58f0*/  UMOV UR11, UR19 ;  /* 0x00000013000b7c82 */ /* 0x000fc40008000000 */
[----:B------:R0:W-:Y:S02]  /*5900*/  UTMALDG.3D [UR8], [UR24], desc[UR6] ;  /* 0x00000608180075b4 */ /* 0x0001e40008011000 */
[----:B0-----:R-:W-:Y:S05]  /*5910*/  @P3 BRA `(.L_x_113) ;  /* 0xfffffffc00503947 */ /* 0x001fea000383ffff */
.L_x_109:
[----:B------:R-:W-:Y:S05]  /*5920*/  BSYNC B1 ;  /* 0x0000000000017941 */ /* 0x000fea0003800000 */
.L_x_108:
[----:B------:R-:W-:Y:S01]  /*5930*/  LOP3.LUT P5, RZ, R14, 0xff, RZ, 0xc0, !PT ;  /* 0x000000ff0eff7812 */ /* 0x000fe200078ac0ff */
[----:B------:R-:W-:Y:S01]  /*5940*/  VIADD R6, R15, UR13 ;  /* 0x0000000d0f067c36 */ /* 0x000fe20008000000 */
[----:B------:R-:W-:Y:S01]  /*5950*/  ULDC.64 UR4, c[0x0][0x650] ;  /* 0x0001940000047ab9 */ /* 0x000fe20000000a00 */
[----:B------:R-:W-:Y:S01]  /*5960*/  IMAD.U32 R11, RZ, RZ, UR13 ;  /* 0x0000000dff0b7e24 */ /* 0x000fe2000f8e00ff */
[----:B------:R-:W-:Y:S01]  /*5970*/  UISETP.GE.U32.AND UP0, UPT, UR13, 0x3, UPT ;  /* 0x000000030d00788c */ /* 0x000fe2000bf06070 */
[----:B------:R-:W-:Y:S01]  /*5980*/  BSSY B1, `(.L_x_114) ;  /* 0x000006b000017945 */ /* 0x000fe20003800000 */
[----:B------:R-:W-:Y:S02]  /*5990*/  ISETP.GT.U32.AND P1, PT, R6, 0x2, PT ;  /* 0x000000020600780c */ /* 0x000fe40003f24070 */
[----:B------:R-:W-:Y:S02]  /*59a0*/  PRMT R14, RZ, 0x7610, R14 ;  /* 0x00007610ff0e7816 */ /* 0x000fe4000000000e */
[----:B------:R-:W-:-:S02]  /*59b0*/  ISETP.LT.U32.AND P1, PT, R11, 0x3, P1 ;  /* 0x000000030b00780c */ /* 0x000fc40000f21070 */
[----:B------:R-:W-:Y:S01]  /*59c0*/  PLOP3.LUT P3, PT, PT, PT, UP0, 0x80, 0x0 ;  /* 0x000000000000781c */ /* 0x000fe20003f6f008 */
[----:B------:R-:W0:Y:S01]  /*59d0*/  @P5 S2R R5, SR_CgaCtaId ;  /* 0x0000000000055919 */ /* 0x000e220000008800 */
[----:B------:R-:W-:-:S04]  /*59e0*/  @P5 MOV R4, 0x400 ;  /* 0x0000040000045802 */ /* 0x000fc80000000f00 */
[----:B0-----:R-:W-:Y:S01]  /*59f0*/  @P5 LEA R10, R5, R4, 0x18 ;  /* 0x00000004050a5211 */ /* 0x001fe200078ec0ff */
[----:B------:R-:W-:-:S03]  /*5a00*/  IMAD.WIDE.U32 R4, R6, -0x55555555, RZ ;  /* 0xaaaaaaab06047825 */ /* 0x000fc600078e00ff */
[----:B------:R0:W-:Y:S01]  /*5a10*/  @P5 SYNCS.ARRIVE.TRANS64.A1T0 RZ, [R10+URZ+0x68], RZ ;  /* 0x000068ff0aff59a7 */ /* 0x0001e2000810003f */
[----:B------:R-:W-:Y:S01]  /*5a20*/  IADD3 R2, P5, R2, R8, RZ ;  /* 0x0000000802027210 */ /* 0x000fe20007fbe0ff */
[----:B------:R-:W-:Y:S01]  /*5a30*/  IMAD.MOV.U32 R4, RZ, RZ, -0x1 ;  /* 0xffffffffff047424 */ /* 0x000fe200078e00ff */
[----:B------:R-:W-:Y:S02]  /*5a40*/  SHF.R.U32.HI R11, RZ, 0x1, R5 ;  /* 0x00000001ff0b7819 */ /* 0x000fe40000011605 */
[----:B------:R-:W-:Y:S01]  /*5a50*/  SEL R5, RZ, 0x1, !P1 ;  /* 0x00000001ff057807 */ /* 0x000fe20004800000 */
[----:B------:R-:W-:Y:S01]  /*5a60*/  IMAD.X R3, R3, 0x1, R0, P5 ;  /* 0x0000000103037824 */ /* 0x000fe200028e0600 */
[----:B------:R-:W-:Y:S01]  /*5a70*/  ISETP.GE.U32.AND P1, PT, R2, UR4, PT ;  /* 0x0000000402007c0c */ /* 0x000fe2000bf26070 */
[----:B------:R-:W-:Y:S01]  /*5a80*/  IMAD R15, R11, -0x3, R6 ;  /* 0xfffffffd0b0f7824 */ /* 0x000fe200078e0206 */
[----:B------:R-:W-:Y:S01]  /*5a90*/  LOP3.LUT R12, R12, R5, RZ, 0x3c, !PT ;  /* 0x000000050c0c7212 */ /* 0x000fe200078e3cff */
[----:B------:R-:W-:Y:S01]  /*5aa0*/  IMAD.MOV.U32 R6, RZ, RZ, -0x1 ;  /* 0xffffffffff067424 */ /* 0x000fe200078e00ff */
[----:B------:R-:W-:Y:S01]  /*5ab0*/  ISETP.GE.U32.AND.EX P1, PT, R3, UR5, PT, P1 ;  /* 0x0000000503007c0c */ /* 0x000fe2000bf26110 */
[----:B------:R-:W-:Y:S01]  /*5ac0*/  IMAD.MOV.U32 R5, RZ, RZ, -0x1 ;  /* 0xffffffffff057424 */ /* 0x000fe200078e00ff */
[----:B------:R-:W-:-:S02]  /*5ad0*/  @P3 LOP3.LUT R12, R12, 0x1, R11, 0x78, !PT ;  /* 0x000000010c0c3812 */ /* 0x000fc400078e780b */
[----:B0-----:R-:W-:-:S09]  /*5ae0*/  PRMT R10, RZ, 0x7610, R10 ;  /* 0x00007610ff0a7816 */ /* 0x001fd2000000000a */
[----:B------:R-:W-:Y:S05]  /*5af0*/  @P1 BRA `(.L_x_115) ;  /* 0x00000004004c1947 */ /* 0x000fea0003800000 */
[----:B------:R-:W0:Y:S01]  /*5b00*/  S2R R17, SR_CTAID.X ;  /* 0x0000000000117919 */ /* 0x000e220000002500 */
[----:B------:R-:W-:Y:S01]  /*5b10*/  ULDC.64 UR4, c[0x0][0x628] ;  /* 0x00018a0000047ab9 */ /* 0x000fe20000000a00 */
[----:B------:R-:W1:Y:S01]  /*5b20*/  LDC R18, c[0x0][0x144] ;  /* 0x00005100ff127b82 */ /* 0x000e620000000800 */
[----:B------:R-:W-:Y:S01]  /*5b30*/  ISETP.NE.U32.AND P1, PT, RZ, UR4, PT ;  /* 0x00000004ff007c0c */ /* 0x000fe2000bf25070 */
[----:B------:R-:W2:Y:S01]  /*5b40*/  S2R R6, SR_CTAID.Y ;  /* 0x0000000000067919 */ /* 0x000ea20000002600 */
[----:B------:R-:W-:Y:S01]  /*5b50*/  ULDC UR6, c[0x0][0x150] ;  /* 0x0000540000067ab9 */ /* 0x000fe20000000800 */
[----:B------:R-:W-:Y:S01]  /*5b60*/  ULDC UR7, c[0x0][0x630] ;  /* 0x00018c0000077ab9 */ /* 0x000fe20000000800 */
[----:B------:R-:W-:Y:S01]  /*5b70*/  ISETP.NE.AND.EX P1, PT, RZ, UR5, PT, P1 ;  /* 0x00000005ff007c0c */ /* 0x000fe2000bf25310 */
[----:B------:R-:W-:Y:S01]  /*5b80*/  IMAD.MOV.U32 R4, RZ, RZ, R2 ;  /* 0x000000ffff047224 */ /* 0x000fe200078e0002 */
[----:B0-----:R-:W-:-:S05]  /*5b90*/  I2FP.F32.U32 R5, R17 ;  /* 0x0000001100057245 */ /* 0x001fca0000201000 */
[----:B------:R-:W-:Y:S01]  /*5ba0*/  FMUL R20, R5, UR6 ;  /* 0x0000000605147c20 */ /* 0x000fe20008400000 */
[----:B------:R-:W-:-:S05]  /*5bb0*/  IMAD.MOV.U32 R5, RZ, RZ, R3 ;  /* 0x000000ffff057224 */ /* 0x000fca00078e0003 */
[----:B--2---:R-:W-:Y:S05]  /*5bc0*/  @!P1 BRA `(.L_x_116) ;  /* 0x0000000000289947 */ /* 0x004fea0003800000 */
[----:B------:R-:W-:Y:S02]  /*5bd0*/  ULDC UR6, c[0x0][0x634] ;  /* 0x00018d0000067ab9 */ /* 0x000fe40000000800 */
[----:B------:R-:W-:-:S05]  /*5be0*/  IADD3 R5, P1, R2, UR6, RZ ;  /* 0x0000000602057c10 */ /* 0x000fca000ff3e0ff */
[----:B------:R-:W-:-:S04]  /*5bf0*/  IMAD.X R19, RZ, RZ, R3, P1 ;  /* 0x000000ffff137224 */ /* 0x000fc800008e0603 */
[----:B------:R-:W-:-:S04]  /*5c00*/  IMAD.WIDE.U32 R10, R19, UR4, RZ ;  /* 0x00000004130a7c25 */ /* 0x000fc8000f8e00ff */
[----:B------:R-:W-:-:S04]  /*5c10*/  IMAD.WIDE.U32 R10, P1, R5, UR5, R10 ;  /* 0x00000005050a7c25 */ /* 0x000fc8000f82000a */
[----:B------:R-:W-:-:S04]  /*5c20*/  IMAD.WIDE.U32 R4, R5, UR4, RZ ;  /* 0x0000000405047c25 */ /* 0x000fc8000f8e00ff */
[----:B------:R-:W-:Y:S01]  /*5c30*/  IMAD.MOV.U32 R4, RZ, RZ, R11 ;  /* 0x000000ffff047224 */ /* 0x000fe200078e000b */
[----:B------:R-:W-:Y:S01]  /*5c40*/  IADD3 RZ, P3, R5, R10, RZ ;  /* 0x0000000a05ff7210 */ /* 0x000fe20007f7e0ff */
[----:B------:R-:W-:-:S04]  /*5c50*/  IMAD.X R5, RZ, RZ, RZ, P1 ;  /* 0x000000ffff057224 */ /* 0x000fc800008e06ff */
[----:B------:R-:W-:-:S08]  /*5c60*/  IMAD.WIDE.U32.X R4, R19, UR5, R4, P3 ;  /* 0x0000000513047c25 */ /* 0x000fd000098e0404 */
.L_x_116:
[--C-:B------:R-:W-:Y:S01]  /*5c70*/  SHF.R.U64 R16, R4, UR7, R5.reuse ;  /* 0x0000000704107c19 */ /* 0x100fe20008001205 */
[----:B------:R-:W0:Y:S01]  /*5c80*/  F2I.U32.TRUNC.NTZ R20, R20 ;  /* 0x0000001400147305 */ /* 0x000e22000020f000 */
[----:B------:R-:W-:Y:S01]  /*5c90*/  SHF.R.U32.HI R4, RZ, UR7, R5 ;  /* 0x00000007ff047c19 */ /* 0x000fe20008011605 */
[----:B------:R-:W-:Y:S01]  /*5ca0*/  ULDC.64 UR4, c[0x0][0x620] ;  /* 0x0001880000047ab9 */ /* 0x000fe20000000a00 */
[----:B------:R-:W-:Y:S01]  /*5cb0*/  IADD3 R11, P1, RZ, -R16, RZ ;  /* 0x80000010ff0b7210 */ /* 0x000fe20007f3e0ff */
[----:B------:R-:W-:Y:S01]  /*5cc0*/  ULDC.64 UR6, c[0x0][0x640] ;  /* 0x0001900000067ab9 */ /* 0x000fe20000000a00 */
[----:B------:R-:W2:Y:S03]  /*5cd0*/  LDC R21, c[0x0][0x148] ;  /* 0x00005200ff157b82 */ /* 0x000ea60000000800 */
[----:B------:R-:W-:Y:S01]  /*5ce0*/  IMAD.X R4, RZ, RZ, ~R4, P1 ;  /* 0x000000ffff047224 */ /* 0x000fe200008e0e04 */
[----:B------:R-:W-:-:S03]  /*5cf0*/  ISETP.NE.U32.AND P1, PT, RZ, UR6, PT ;  /* 0x00000006ff007c0c */ /* 0x000fc6000bf25070 */
[----:B------:R-:W-:Y:S01]  /*5d00*/  IMAD R10, R4, UR4, RZ ;  /* 0x00000004040a7c24 */ /* 0x000fe2000f8e02ff */
[----:B------:R-:W-:Y:S01]  /*5d10*/  ISETP.NE.AND.EX P1, PT, RZ, UR7, PT, P1 ;  /* 0x00000007ff007c0c */ /* 0x000fe2000bf25310 */
[----:B------:R-:W-:Y:S01]  /*5d20*/  IMAD.WIDE.U32 R4, R11, UR4, R2 ;  /* 0x000000040b047c25 */ /* 0x000fe2000f8e0002 */
[----:B------:R-:W-:-:S03]  /*5d30*/  ULDC UR4, c[0x0][0x618] ;  /* 0x0001860000047ab9 */ /* 0x000fc60000000800 */
[----:B------:R-:W-:Y:S01]  /*5d40*/  IMAD R11, R11, UR5, R10 ;  /* 0x000000050b0b7c24 */ /* 0x000fe2000f8e020a */
[----:B------:R-:W-:Y:S01]  /*5d50*/  ULDC UR5, c[0x0][0x154] ;  /* 0x0000550000057ab9 */ /* 0x000fe20000000800 */
[----:B0-----:R-:W-:Y:S02]  /*5d60*/  IMAD.MOV R10, RZ, RZ, -R20 ;  /* 0x000000ffff0a7224 */ /* 0x001fe400078e0a14 */
[----:B------:R-:W-:Y:S02]  /*5d70*/  IMAD.IADD R5, R5, 0x1, R11 ;  /* 0x0000000105057824 */ /* 0x000fe400078e020b */
[----:B-1----:R-:W-:Y:S01]  /*5d80*/  IMAD R17, R18, R10, R17 ;  /* 0x0000000a12117224 */ /* 0x002fe200078e0211 */
[----:B------:R-:W-:Y:S02]  /*5d90*/  I2FP.F32.U32 R10, R6 ;  /* 0x00000006000a7245 */ /* 0x000fe40000201000 */
[--C-:B------:R-:W-:Y:S02]  /*5da0*/  SHF.R.U64 R18, R4, UR4, R5.reuse ;  /* 0x0000000404127c19 */ /* 0x100fe40008001205 */
[----:B------:R-:W-:Y:S01]  /*5db0*/  SHF.R.U32.HI R5, RZ, UR4, R5 ;  /* 0x00000004ff057c19 */ /* 0x000fe20008011605 */
[----:B------:R-:W-:Y:S01]  /*5dc0*/  FMUL R10, R10, UR5 ;  /* 0x000000050a0a7c20 */ /* 0x000fe20008400000 */
[----:B------:R-:W-:-:S02]  /*5dd0*/  ULDC UR4, c[0x0][0x608] ;  /* 0x0001820000047ab9 */ /* 0x000fc40000000800 */
[--C-:B------:R-:W-:Y:S01]  /*5de0*/  SHF.R.U64 R20, R18, UR4, R5.reuse ;  /* 0x0000000412147c19 */ /* 0x100fe20008001205 */
[----:B------:R0:W1:Y:S01]  /*5df0*/  F2I.U32.TRUNC.NTZ R22, R10 ;  /* 0x0000000a00167305 */ /* 0x000062000020f000 */
[----:B------:R-:W-:Y:S01]  /*5e00*/  SHF.R.U32.HI R5, RZ, UR4, R5 ;  /* 0x00000004ff057c19 */ /* 0x000fe20008011605 */
[----:B------:R-:W-:-:S03]  /*5e10*/  ULDC UR4, c[0x0][0x658] ;  /* 0x0001960000047ab9 */ /* 0x000fc60000000800 */
[--C-:B------:R-:W-:Y:S02]  /*5e20*/  SHF.R.U64 R19, R20, UR4, R5.reuse ;  /* 0x0000000414137c19 */ /* 0x100fe40008001205 */
[----:B------:R-:W-:-:S03]  /*5e30*/  SHF.R.U32.HI R23, RZ, UR4, R5 ;  /* 0x00000004ff177c19 */ /* 0x000fc60008011605 */
[----:B------:R-:W-:Y:S02]  /*5e40*/  IMAD.MOV.U32 R4, RZ, RZ, R19 ;  /* 0x000000ffff047224 */ /* 0x000fe400078e0013 */
[----:B------:R-:W-:Y:S01]  /*5e50*/  IMAD.MOV.U32 R5, RZ, RZ, R23 ;  /* 0x000000ffff057224 */ /* 0x000fe200078e0017 */
[----:B0-----:R-:W-:Y:S06]  /*5e60*/  @!P1 BRA `(.L_x_117) ;  /* 0x0000000000289947 */ /* 0x001fec0003800000 */
        /* <DEDUP_REMOVED lines=10> */
.L_x_117:
[----:B------:R-:W-:Y:S01]  /*5f10*/  ULDC UR4, c[0x0][0x648] ;  /* 0x0001920000047ab9 */ /* 0x000fe20000000800 */
[----:B-1----:R-:W-:Y:S01]  /*5f20*/  IMAD.MOV R22, RZ, RZ, -R22 ;  /* 0x000000ffff167224 */ /* 0x002fe200078e0a16 */
[----:B------:R-:W-:Y:S01]  /*5f30*/  SHF.R.U64 R5, R4, UR4, R5 ;  /* 0x0000000404057c19 */ /* 0x000fe20008001205 */
[----:B------:R-:W-:Y:S01]  /*5f40*/  ULDC UR4, c[0x0][0x638] ;  /* 0x00018e0000047ab9 */ /* 0x000fe20000000800 */
[----:B------:R-:W-:Y:S01]  /*5f50*/  LOP3.LUT R4, R20, UR17, RZ, 0xc0, !PT ;  /* 0x0000001114047c12 */ /* 0x000fe2000f8ec0ff */
[----:B--2---:R-:W-:Y:S01]  /*5f60*/  @P4 IMAD R17, R21, R22, R6 ;  /* 0x0000001615114224 */ /* 0x004fe200078e0206 */
[----:B------:R-:W-:Y:S01]  /*5f70*/  LOP3.LUT R18, R18, UR16, RZ, 0xc0, !PT ;  /* 0x0000001012127c12 */ /* 0x000fe2000f8ec0ff */
[----:B------:R-:W-:Y:S01]  /*5f80*/  IMAD.MOV R6, RZ, RZ, -R5 ;  /* 0x000000ffff067224 */ /* 0x000fe200078e0a05 */
[----:B------:R-:W-:Y:S01]  /*5f90*/  ULDC UR5, c[0x0][0x610] ;  /* 0x0001840000057ab9 */ /* 0x000fe20000000800 */
[----:B------:R-:W-:Y:S02]  /*5fa0*/  IMAD R4, R5, UR18, R4 ;  /* 0x0000001205047c24 */ /* 0x000fe4000f8e0204 */
[----:B------:R-:W-:Y:S01]  /*5fb0*/  IMAD R19, R6, UR4, R19 ;  /* 0x0000000406137c24 */ /* 0x000fe2000f8e0213 */
[----:B------:R-:W-:Y:S01]  /*5fc0*/  ULDC UR4, c[0x0][0x600] ;  /* 0x0001800000047ab9 */ /* 0x000fe20000000800 */
[----:B------:R-:W-:-:S02]  /*5fd0*/  IMAD R17, R4, UR5, R17 ;  /* 0x0000000504117c24 */ /* 0x000fc4000f8e0211 */
[----:B------:R-:W-:Y:S02]  /*5fe0*/  IMAD R6, R19, UR4, R18 ;  /* 0x0000000413067c24 */ /* 0x000fe4000f8e0212 */
[----:B------:R-:W-:Y:S02]  /*5ff0*/  IMAD.MOV.U32 R10, RZ, RZ, 0x1 ;  /* 0x00000001ff0a7424 */ /* 0x000fe400078e00ff */
[----:B------:R-:W-:Y:S01]  /*6000*/  IMAD.MOV.U32 R5, RZ, RZ, R16 ;  /* 0x000000ffff057224 */ /* 0x000fe200078e0010 */
[----:B------:R-:W-:Y:S02]  /*6010*/  SEL R4, R6, R17, !P4 ;  /* 0x0000001106047207 */ /* 0x000fe40006000000 */
[----:B------:R-:W-:-:S07]  /*6020*/  SEL R6, R17, R6, !P4 ;  /* 0x0000000611067207 */ /* 0x000fce0006000000 */
.L_x_115:
[----:B------:R-:W-:Y:S05]  /*6030*/  BSYNC B1 ;  /* 0x0000000000017941 */ /* 0x000fea0003800000 */
.L_x_114:
[----:B------:R-:W-:-:S13]  /*6040*/  LOP3.LUT P1, RZ, R10, 0xff, RZ, 0xc0, !PT ;  /* 0x000000ff0aff7812 */ /* 0x000fda000782c0ff */
[----:B------:R-:W-:Y:S05]  /*6050*/  @P1 BRA `(.L_x_118) ;  /* 0xfffffff4004c1947 */ /* 0x000fea000383ffff */
[----:B------:R-:W-:Y:S05]  /*6060*/  BSYNC B0 ;  /* 0x0000000000007941 */ /* 0x000fea0003800000 */
.L_x_106:
[----:B------:R-:W-:-:S03]  /*6070*/  UMOV UR4, 0xffffffff ;  /* 0xffffffff00047882 */ /* 0x000fc60000000000 */
[----:B------:R-:W-:Y:S05]  /*6080*/  BRA.DIV UR4, `(.L_x_119) ;  /* 0x0000000604287947 */ /* 0x000fea000b800000 */
[----:B------:R-:W-:-:S13]  /*6090*/  ELECT P0, URZ, PT ;  /* 0x00000000003f782f */ /* 0x000fda0003800000 */
.L_x_134:
[----:B------:R-:W-:Y:S04]  /*60a0*/  BSSY B0, `(.L_x_120) ;  /* 0x0000022000007945 */ /* 0x000fe80003800000 */
[----:B------:R-:W-:Y:S05]  /*60b0*/  @!P0 BRA `(.L_x_121) ;  /* 0x0000000000808947 */ /* 0x000fea0003800000 */
[----:B------:R-:W-:-:S04]  /*60c0*/  LOP3.LUT R7, R7, 0x2, RZ, 0xfc, !PT ;  /* 0x0000000207077812 */ /* 0x000fc800078efcff */
[----:B------:R-:W-:-:S13]  /*60d0*/  ISETP.NE.AND P0, PT, R7, 0x3, PT ;  /* 0x000000030700780c */ /* 0x000fda0003f05270 */
[----:B------:R-:W-:Y:S05]  /*60e0*/  @!P0 BRA `(.L_x_122) ;  /* 0x0000000000048947 */ /* 0x000fea0003800000 */
[----:B------:R-:W-:Y:S01]  /*60f0*/  BPT.TRAP 0x1 ;  /* 0x000000040000795c */ /* 0x000fe20000300000 */
.L_x_122:
[----:B------:R-:W0:Y:S01]  /*6100*/  S2R R3, SR_CgaCtaId ;  /* 0x0000000000037919 */ /* 0x000e220000008800 */
[----:B------:R-:W-:Y:S02]  /*6110*/  MOV R0, 0x400 ;  /* 0x0000040000007802 */ /* 0x000fe40000000f00 */
[----:B------:R-:W-:Y:S02]  /*6120*/  SHF.L.U32 R2, R12, 0x1f, RZ ;  /* 0x0000001f0c027819 */ /* 0x000fe400000006ff */
[----:B0-----:R-:W-:-:S05]  /*6130*/  LEA R0, R3, R0, 0x18 ;  /* 0x0000000003007211 */ /* 0x001fca00078ec0ff */
[----:B------:R-:W-:-:S04]  /*6140*/  VIADD R0, R0, 0x18 ;  /* 0x0000001800007836 */ /* 0x000fc80000000000 */
[C---:B------:R-:W-:Y:S02]  /*6150*/  IMAD R7, R15.reuse, 0x8, R0 ;  /* 0x000000080f077824 */ /* 0x040fe400078e0200 */
[----:B------:R-:W-:Y:S02]  /*6160*/  VIADD R15, R15, 0x1 ;  /* 0x000000010f0f7836 */ /* 0x000fe40000000000 */
[----:B------:R-:W0:Y:S03]  /*6170*/  SYNCS.PHASECHK.TRANS64.TRYWAIT P0, [R7+URZ], R2 ;  /* 0x00000002070075a7 */ /* 0x000e26000800017f */
[----:B------:R-:W-:-:S04]  /*6180*/  ISETP.NE.AND P1, PT, R15, 0x3, PT ;  /* 0x000000030f00780c */ /* 0x000fc80003f25270 */
[----:B------:R-:W-:Y:S02]  /*6190*/  SEL R3, RZ, 0x1, P1 ;  /* 0x00000001ff037807 */ /* 0x000fe40000800000 */
[----:B------:R-:W-:Y:S02]  /*61a0*/  SEL R15, R15, RZ, P1 ;  /* 0x000000ff0f0f7207 */ /* 0x000fe40000800000 */
[----:B------:R-:W-:-:S03]  /*61b0*/  LOP3.LUT R9, R12, R3, RZ, 0x3c, !PT ;  /* 0x000000030c097212 */ /* 0x000fc600078e3cff */
[----:B------:R-:W-:Y:S01]  /*61c0*/  IMAD R6, R15, 0x8, R0 ;  /* 0x000000080f067824 */ /* 0x000fe200078e0200 */
[----:B------:R-:W-:Y:S01]  /*61d0*/  SHF.L.U32 R5, R9, 0x1f, RZ ;  /* 0x0000001f09057819 */ /* 0x000fe200000006ff */
[----:B0-----:R-:W-:Y:S06]  /*61e0*/  @!P0 BRA `(.L_x_123) ;  /* 0x0000000000f48947 */ /* 0x001fec0003800000 */
.L_x_135:
[----:B------:R-:W1:Y:S01]  /*61f0*/  SYNCS.PHASECHK.TRANS64.TRYWAIT P0, [R6+URZ], R5 ;  /* 0x00000005060075a7 */ /* 0x000e62000800017f */
[----:B0-----:R-:W-:-:S05]  /*6200*/  VIADD R2, R15, 0x1 ;  /* 0x000000010f027836 */ /* 0x001fca0000000000 */
[----:B------:R-:W-:-:S04]  /*6210*/  ISETP.NE.AND P1, PT, R2, 0x3, PT ;  /* 0x000000030200780c */ /* 0x000fc80003f25270 */
[----:B------:R-:W-:Y:S02]  /*6220*/  SEL R4, RZ, 0x1, P1 ;  /* 0x00000001ff047807 */ /* 0x000fe40000800000 */
[----:B------:R-:W-:Y:S02]  /*6230*/  SEL R3, R2, RZ, P1 ;  /* 0x000000ff02037207 */ /* 0x000fe40000800000 */
[----:B------:R-:W-:Y:S01]  /*6240*/  LOP3.LUT R4, R9, R4, RZ, 0x3c, !PT ;  /* 0x0000000409047212 */ /* 0x000fe200078e3cff */
[----:B-1----:R-:W-:Y:S06]  /*6250*/  @!P0 BRA `(.L_x_124) ;  /* 0x0000000000ec8947 */ /* 0x002fec0003800000 */
.L_x_136:
[----:B------:R-:W-:Y:S01]  /*6260*/  IMAD R3, R3, 0x8, R0 ;  /* 0x0000000803037824 */ /* 0x000fe200078e0200 */
[----:B------:R-:W-:-:S07]  /*6270*/  SHF.L.U32 R0, R4, 0x1f, RZ ;  /* 0x0000001f04007819 */ /* 0x000fce00000006ff */
.L_x_125:
[----:B-1----:R1:W2:Y:S02]  /*6280*/  SYNCS.PHASECHK.TRANS64.TRYWAIT P0, [R3+URZ], R0 ;  /* 0x00000000030075a7 */ /* 0x0022a4000800017f */
[----:B--2---:R-:W-:Y:S05]  /*6290*/  @!P0 NANOSLEEP.SYNCS 0x989680 ;  /* 0x009896800000895d */ /* 0x004fea0003900000 */
[----:B------:R-:W2:Y:S02]  /*62a0*/  @!P0 SYNCS.PHASECHK.TRANS64 P0, [R3+URZ], R0 ;  /* 0x00000000030085a7 */ /* 0x000ea4000800007f */
[----:B--2---:R-:W-:Y:S05]  /*62b0*/  @!P0 BRA `(.L_x_125) ;  /* 0xfffffffc00f08947 */ /* 0x004fea000383ffff */
.L_x_121:
[----:B------:R-:W-:Y:S05]  /*62c0*/  BSYNC B0 ;  /* 0x0000000000007941 */ /* 0x000fea0003800000 */
.L_x_120:
[----:B------:R-:W-:Y:S05]  /*62d0*/  EXIT ;  /* 0x000000000000794d */ /* 0x000fea0003800000 */
.L_x_15:
[----:B0-----:R-:W-:-:S04]  /*62e0*/  IMAD.U32 R15, RZ, RZ, UR15 ;  /* 0x0000000fff0f7e24 */ /* 0x001fc8000f8e00ff */
[----:B------:R0:W1:Y:S03]  /*62f0*/  SYNCS.PHASECHK.TRANS64.TRYWAIT P0, [R15+URZ+-0x8], R14 ;  /* 0xfffff80e0f0075a7 */ /* 0x000066000800017f */
[----:B-1----:R-:W-:Y:S05]  /*6300*/  @!P0 NANOSLEEP.SYNCS 0x989680 ;  /* 0x009896800000895d */ /* 0x002fea0003900000 */
[----:B------:R-:W1:Y:S02]  /*6310*/  @!P0 SYNCS.PHASECHK.TRANS64 P0, [R15+URZ+-0x8], R14 ;  /* 0xfffff80e0f0085a7 */ /* 0x000e64000800007f */
[----:B-1----:R-:W-:Y:S05]  /*6320*/  @!P0 BRA `(.L_x_15) ;  /* 0xfffffffc00ec8947 */ /* 0x002fea000383ffff */
[----:B------:R-:W-:Y:S05]  /*6330*/  BRA `(.L_x_126) ;  /* 0xffffffb0005c7947 */ /* 0x000fea000383ffff */
.L_x_20:
[----:B-1----:R-:W-:-:S04]  /*6340*/  IMAD.U32 R15, RZ, RZ, UR6 ;  /* 0x00000006ff0f7e24 */ /* 0x002fc8000f8e00ff */
[----:B------:R1:W2:Y:S03]  /*6350*/  SYNCS.PHASECHK.TRANS64.TRYWAIT P0, [R15+URZ], R14 ;  /* 0x0000000e0f0075a7 */ /* 0x0002a6000800017f */
[----:B--2---:R-:W-:Y:S05]  /*6360*/  @!P0 NANOSLEEP.SYNCS 0x989680 ;  /* 0x009896800000895d */ /* 0x004fea0003900000 */
[----:B------:R-:W2:Y:S02]  /*6370*/  @!P0 SYNCS.PHASECHK.TRANS64 P0, [R15+URZ], R14 ;  /* 0x0000000e0f0085a7 */ /* 0x000ea4000800007f */
[----:B--2---:R-:W-:Y:S05]  /*6380*/  @!P0 BRA `(.L_x_20) ;  /* 0xfffffffc00ec8947 */ /* 0x004fea000383ffff */
[----:B------:R-:W-:Y:S05]  /*6390*/  BRA `(.L_x_19) ;  /* 0xffffffb400047947 */ /* 0x000fea000383ffff */
.L_x_26:
[----:B-1----:R-:W-:-:S04]  /*63a0*/  IMAD.U32 R16, RZ, RZ, UR9 ;  /* 0x00000009ff107e24 */ /* 0x002fc8000f8e00ff */
[----:B------:R1:W2:Y:S03]  /*63b0*/  SYNCS.PHASECHK.TRANS64.TRYWAIT P0, [R16+URZ], R15 ;  /* 0x0000000f100075a7 */ /* 0x0002a6000800017f */
[----:B--2---:R-:W-:Y:S05]  /*63c0*/  @!P0 NANOSLEEP.SYNCS 0x989680 ;  /* 0x009896800000895d */ /* 0x004fea0003900000 */
[----:B------:R-:W2:Y:S02]  /*63d0*/  @!P0 SYNCS.PHASECHK.TRANS64 P0, [R16+URZ], R15 ;  /* 0x0000000f100085a7 */ /* 0x000ea4000800007f */
[----:B--2---:R-:W-:Y:S05]  /*63e0*/  @!P0 BRA `(.L_x_26) ;  /* 0xfffffffc00ec8947 */ /* 0x004fea000383ffff */
[----:B------:R-:W-:Y:S05]  /*63f0*/  BRA `(.L_x_25) ;  /* 0xffffffb800447947 */ /* 0x000fea000383ffff */
.L_x_34:
[----:B0-----:R-:W-:-:S04]  /*6400*/  IMAD.U32 R15, RZ, RZ, UR15 ;  /* 0x0000000fff0f7e24 */ /* 0x001fc8000f8e00ff */
[----:B------:R0:W1:Y:S03]  /*6410*/  SYNCS.PHASECHK.TRANS64.TRYWAIT P0, [R15+URZ+0x8], R14 ;  /* 0x0000080e0f0075a7 */ /* 0x000066000800017f */
[----:B-1----:R-:W-:Y:S05]  /*6420*/  @!P0 NANOSLEEP.SYNCS 0x989680 ;  /* 0x009896800000895d */ /* 0x002fea0003900000 */
[----:B------:R-:W1:Y:S02]  /*6430*/  @!P0 SYNCS.PHASECHK.TRANS64 P0, [R15+URZ+0x8], R14 ;  /* 0x0000080e0f0085a7 */ /* 0x000e64000800007f */
[----:B-1----:R-:W-:Y:S05]  /*6440*/  @!P0 BRA `(.L_x_34) ;  /* 0xfffffffc00ec8947 */ /* 0x002fea000383ffff */
[----:B------:R-:W-:Y:S05]  /*6450*/  BRA `(.L_x_127) ;  /* 0xffffffc000687947 */ /* 0x000fea000383ffff */
.L_x_107:
[----:B------:R-:W-:Y:S01]  /*6460*/  BSSY B1, `(.L_x_128) ;  /* 0x0000006000017945 */ /* 0x000fe20003800000 */
[----:B------:R-:W-:-:S07]  /*6470*/  IMAD.MOV.U32 R10, RZ, RZ, -0x1 ;  /* 0xffffffffff0a7424 */ /* 0x000fce00078e00ff */
[----:B------:R-:W-:Y:S05]  /*6480*/  WARPSYNC.COLLECTIVE R10, `(.L_x_129) ;  /* 0x000000000a0c7348 */ /* 0x000fea0003c00000 */
[----:B------:R-:W-:Y:S02]  /*6490*/  ELECT P1, UR62, PT ;  /* 0x00000000003e782f */ /* 0x000fe40003820000 */
[----:B------:R-:W-:Y:S01]  /*64a0*/  MOV R10, UR62 ;  /* 0x0000003e000a7c02 */ /* 0x000fe20008000f00 */
[----:B------:R-:W-:Y:S10]  /*64b0*/  ENDCOLLECTIVE ;  /* 0x000000000000791b */ /* 0x000ff40003800000 */
.L_x_129:
[----:B------:R-:W-:Y:S05]  /*64c0*/  BSYNC B1 ;  /* 0x0000000000017941 */ /* 0x000fea0003800000 */
.L_x_128:
[----:B------:R-:W-:Y:S05]  /*64d0*/  BRA `(.L_x_130) ;  /* 0xfffffff000387947 */ /* 0x000fea000383ffff */
.L_x_110:
[----:B-1----:R1:W2:Y:S02]  /*64e0*/  SYNCS.PHASECHK.TRANS64.TRYWAIT P1, [R19+URZ+0x18], R10 ;  /* 0x0000180a130075a7 */ /* 0x0022a4000802017f */
[----:B--2---:R-:W-:Y:S05]  /*64f0*/  @!P1 NANOSLEEP.SYNCS 0x989680 ;  /* 0x009896800000995d */ /* 0x004fea0003900000 */
[----:B------:R-:W2:Y:S02]  /*6500*/  @!P1 SYNCS.PHASECHK.TRANS64 P1, [R19+URZ+0x18], R10 ;  /* 0x0000180a130095a7 */ /* 0x000ea4000802007f */
[----:B--2---:R-:W-:Y:S05]  /*6510*/  @!P1 BRA `(.L_x_110) ;  /* 0xfffffffc00f09947 */ /* 0x004fea000383ffff */
[----:B------:R-:W-:Y:S05]  /*6520*/  BRA `(.L_x_131) ;  /* 0xfffffff0006c7947 */ /* 0x000fea000383ffff */
.L_x_119:
[----:B------:R-:W-:Y:S01]  /*6530*/  BSSY B0, `(.L_x_132) ;  /* 0x0000006000007945 */ /* 0x000fe20003800000 */
[----:B------:R-:W-:-:S07]  /*6540*/  IMAD.MOV.U32 R10, RZ, RZ, -0x1 ;  /* 0xffffffffff0a7424 */ /* 0x000fce00078e00ff */
[----:B------:R-:W-:Y:S05]  /*6550*/  WARPSYNC.COLLECTIVE R10, `(.L_x_133) ;  /* 0x000000000a0c7348 */ /* 0x000fea0003c00000 */
[----:B------:R-:W-:Y:S02]  /*6560*/  ELECT P1, UR62, PT ;  /* 0x00000000003e782f */ /* 0x000fe40003820000 */
[----:B------:R-:W-:Y:S01]  /*6570*/  MOV R10, UR62 ;  /* 0x0000003e000a7c02 */ /* 0x000fe20008000f00 */
[----:B------:R-:W-:Y:S10]  /*6580*/  ENDCOLLECTIVE ;  /* 0x000000000000791b */ /* 0x000ff40003800000 */
.L_x_133:
[----:B------:R-:W-:Y:S05]  /*6590*/  BSYNC B0 ;  /* 0x0000000000007941 */ /* 0x000fea0003800000 */
.L_x_132:
[----:B------:R-:W-:Y:S01]  /*65a0*/  PLOP3.LUT P0, PT, P1, PT, PT, 0x80, 0x0 ;  /* 0x000000000000781c */ /* 0x000fe20000f0f070 */
[----:B------:R-:W-:-:S12]  /*65b0*/  BRA `(.L_x_134) ;  /* 0xfffffff800b87947 */ /* 0x000fd8000383ffff */
.L_x_123:
[----:B0-----:R0:W1:Y:S02]  /*65c0*/  SYNCS.PHASECHK.TRANS64.TRYWAIT P0, [R7+URZ], R2 ;  /* 0x00000002070075a7 */ /* 0x001064000800017f */
[----:B-1----:R-:W-:Y:S05]  /*65d0*/  @!P0 NANOSLEEP.SYNCS 0x989680 ;  /* 0x009896800000895d */ /* 0x002fea0003900000 */
[----:B------:R-:W1:Y:S02]  /*65e0*/  @!P0 SYNCS.PHASECHK.TRANS64 P0, [R7+URZ], R2 ;  /* 0x00000002070085a7 */ /* 0x000e64000800007f */
[----:B-1----:R-:W-:Y:S05]  /*65f0*/  @!P0 BRA `(.L_x_123) ;  /* 0xfffffffc00f08947 */ /* 0x002fea000383ffff */
[----:B------:R-:W-:Y:S05]  /*6600*/  BRA `(.L_x_135) ;  /* 0xfffffff800f87947 */ /* 0x000fea000383ffff */
.L_x_124:
[----:B0-----:R0:W1:Y:S02]  /*6610*/  SYNCS.PHASECHK.TRANS64.TRYWAIT P0, [R6+URZ], R5 ;  /* 0x00000005060075a7 */ /* 0x001064000800017f */
[----:B-1----:R-:W-:Y:S05]  /*6620*/  @!P0 NANOSLEEP.SYNCS 0x989680 ;  /* 0x009896800000895d */ /* 0x002fea0003900000 */
[----:B------:R-:W1:Y:S02]  /*6630*/  @!P0 SYNCS.PHASECHK.TRANS64 P0, [R6+URZ], R5 ;  /* 0x00000005060085a7 */ /* 0x000e64000800007f */
[----:B-1----:R-:W-:Y:S05]  /*6640*/  @!P0 BRA `(.L_x_124) ;  /* 0xfffffffc00f08947 */ /* 0x002fea000383ffff */
[----:B------:R-:W-:Y:S05]  /*6650*/  BRA `(.L_x_136) ;  /* 0xfffffffc00007947 */ /* 0x000fea000383ffff */
.L_x_137:
[----:B------:R-:W-:-:S00]  /*6660*/  BRA `(.L_x_137) ;  /* 0xfffffffc00fc7947 */ /* 0x000fc0000383ffff */
[----:B------:R-:W-:-:S00]  /*6670*/  NOP ;  /* 0x0000000000007918 */ /* 0x000fc00000000000 */
        /* <DEDUP_REMOVED lines=8> */
.L_x_138:


//--------------------- .nv.shared._ZN7cutlass13device_kernelINS_4gemm6kernel13GemmUniversalIN4cute5tupleIJiiiiEEENS1_10collective13CollectiveMmaINS1_37MainloopSm90TmaGmmaWarpSpecializedFP8ILi3ENS5_IJNS4_1CILi1EEESB_SB_EEENS1_32KernelTmaWarpSpecializedPingpongEEENS5_IJNSA_ILi64EEESF_NSA_ILi32EEEEEENS_12float_e4m3_tENS5_IJlSB_lEEESI_SJ_NS4_8TiledMMAINS4_8MMA_AtomIJNS4_4SM904GMMA30MMA_64x64x32_F32E4M3E4M3_SS_TNILNSN_7ScaleInE1ELSP_1EEEEEENS4_6LayoutISC_NS5_IJNSA_ILi0EEEST_ST_EEEEENS5_IJNS4_10UnderscoreESW_SW_EEEEENS4_13SM90_TMA_LOADENS4_14ComposedLayoutINS4_7SwizzleILi1ELi4ELi3EEENS4_18smem_ptr_flag_bitsILi8EEENSS_INS5_IJNSA_ILi8EEESG_EEENS5_IJSG_SB_EEEEEEEvNS4_8identityESZ_S19_vS1A_EENS_8epilogue10collective6detail29Sm90TmaWarpSpecializedAdapterINS1D_15DefaultEpilogueISI_SJ_SJ_NS1C_6thread17LinearCombinationISI_Li1EffLNS1H_9ScaleType4KindE0ELNS_15FloatRoundStyleE2ESI_EENS1_15EpilogueDefaultEEEEEvvEEEEvNT_6ParamsE --------------------------
	.section	.nv.shared._ZN7cutlass13device_kernelINS_4gemm6kernel13GemmUniversalIN4cute5tupleIJiiiiEEENS1_10collective13CollectiveMmaINS1_37MainloopSm90TmaGmmaWarpSpecializedFP8ILi3ENS5_IJNS4_1CILi1EEESB_SB_EEENS1_32KernelTmaWarpSpecializedPingpongEEENS5_IJNSA_ILi64EEESF_NSA_ILi32EEEEEENS_12float_e4m3_tENS5_IJlSB_lEEESI_SJ_NS4_8TiledMMAINS4_8MMA_AtomIJNS4_4SM904GMMA30MMA_64x64x32_F32E4M3E4M3_SS_TNILNSN_7ScaleInE1ELSP_1EEEEEENS4_6LayoutISC_NS5_IJNSA_ILi0EEEST_ST_EEEEENS5_IJNS4_10UnderscoreESW_SW_EEEEENS4_13SM90_TMA_LOADENS4_14ComposedLayoutINS4_7SwizzleILi1ELi4ELi3EEENS4_18smem_ptr_flag_bitsILi8EEENSS_INS5_IJNSA_ILi8EEESG_EEENS5_IJSG_SB_EEEEEEEvNS4_8identityESZ_S19_vS1A_EENS_8epilogue10collective6detail29Sm90TmaWarpSpecializedAdapterINS1D_15DefaultEpilogueISI_SJ_SJ_NS1C_6thread17LinearCombinationISI_Li1EffLNS1H_9ScaleType4KindE0ELNS_15FloatRoundStyleE2ESI_EENS1_15EpilogueDefaultEEEEEvvEEEEvNT_6ParamsE,"aw",@nobits
	.sectionflags	@""
	.align	16
	.zero		1024


//--------------------- .nv.shared.reserved.0     --------------------------
	.section	.nv.shared.reserved.0,"aw",@nobits
	.weak		__nv_reservedSMEM_offset_0_alias
	.size		__nv_reservedSMEM_offset_0_alias, 0, 0
	.other		__nv_reservedSMEM_offset_0_alias,@"STO_CUDA_RESERVED_SHARED STV_DEFAULT"
__nv_reservedSMEM_offset_0_alias:
	.zero		0


//--------------------- .nv.global                --------------------------
	.section	.nv.global,"aw",@nobits
.nv.global:
	.type		_ZN40_INTERNAL_7b9977e0_4_k_cu_26140ea3_244634cute1_E,@object
	.size		_ZN40_INTERNAL_7b9977e0_4_k_cu_26140ea3_244634cute1_E,(_ZN40_INTERNAL_7b9977e0_4_k_cu_26140ea3_244634cuda3std3__45__cpo6cbeginE - _ZN40_INTERNAL_7b9977e0_4_k_cu_26140ea3_244634cute1_E)
_ZN40_INTERNAL_7b9977e0_4_k_cu_26140ea3_244634cute1_E:
	.zero		1
	.type		_ZN40_INTERNAL_7b9977e0_4_k_cu_26140ea3_244634cuda3std3__45__cpo6cbeginE,@object
	.size		_ZN40_INTERNAL_7b9977e0_4_k_cu_26140ea3_244634cuda3std3__45__cpo6cbeginE,(_ZN40_INTERNAL_7b9977e0_4_k_cu_26140ea3_244634cuda3std3__48in_placeE - _ZN40_INTERNAL_7b9977e0_4_k_cu_26140ea3_244634cuda3std3__45__cpo6cbeginE)
_ZN40_INTERNAL_7b9977e0_4_k_cu_26140ea3_244634cuda3std3__45__cpo6cbeginE:
	.zero		1
	.type		_ZN40_INTERNAL_7b9977e0_4_k_cu_26140ea3_244634cuda3std3__48in_placeE,@object
	.size		_ZN40_INTERNAL_7b9977e0_4_k_cu_26140ea3_244634cuda3std3__48in_placeE,(_ZN40_INTERNAL_7b9977e0_4_k_cu_26140ea3_244634cuda3std6ranges3__45__cpo9iter_moveE - _ZN40_INTERNAL_7b9977e0_4_k_cu_26140ea3_244634cuda3std3__48in_placeE)
_ZN40_INTERNAL_7b9977e0_4_k_cu_26140ea3_244634cuda3std3__48in_placeE:
	.zero		1
	.type		_ZN40_INTERNAL_7b9977e0_4_k_cu_26140ea3_244634cuda3std6ranges3__45__cpo9iter_moveE,@object
	.size		_ZN40_INTERNAL_7b9977e0_4_k_cu_26140ea3_244634cuda3std6ranges3__45__cpo9iter_moveE,(_ZN40_INTERNAL_7b9977e0_4_k_cu_26140ea3_244634cuda3std3__45__cpo5beginE - _ZN40_INTERNAL_7b9977e0_4_k_cu_26140ea3_244634cuda3std6ranges3__45__cpo9iter_moveE)
_ZN40_INTERNAL_7b9977e0_4_k_cu_26140ea3_244634cuda3std6ranges3__45__cpo9iter_moveE:
	.zero		1
	.type		_ZN40_INTERNAL_7b9977e0_4_k_cu_26140ea3_244634cuda3std3__45__cpo5beginE,@object
	.size		_ZN40_INTERNAL_7b9977e0_4_k_cu_26140ea3_244634cuda3std3__45__cpo5beginE,(_ZN40_INTERNAL_7b9977e0_4_k_cu_26140ea3_244634cuda3std3__442_GLOBAL__N__7b9977e0_4_k_cu_26140ea3_244636ignoreE - _ZN40_INTERNAL_7b9977e0_4_k_cu_26140ea3_244634cuda3std3__45__cpo5beginE)
_ZN40_INTERNAL_7b9977e0_4_k_cu_26140ea3_244634cuda3std3__45__cpo5beginE:
	.zero		1
	.type		_ZN40_INTERNAL_7b9977e0_4_k_cu_26140ea3_244634cuda3std3__442_GLOBAL__N__7b9977e0_4_k_cu_26140ea3_244636ignoreE,@object
	.size		_ZN40_INTERNAL_7b9977e0_4_k_cu_26140ea3_244634cuda3std3__442_GLOBAL__N__7b9977e0_4_k_cu_26140ea3_244636ignoreE,(_ZN40_INTERNAL_7b9977e0_4_k_cu_26140ea3_244634cute7productE - _ZN40_INTERNAL_7b9977e0_4_k_cu_26140ea3_244634cuda3std3__442_GLOBAL__N__7b9977e0_4_k_cu_26140ea3_244636ignoreE)
_ZN40_INTERNAL_7b9977e0_4_k_cu_26140ea3_244634cuda3std3__442_GLOBAL__N__7b9977e0_4_k_cu_26140ea3_244636ignoreE:
	.zero		1
	.type		_ZN40_INTERNAL_7b9977e0_4_k_cu_26140ea3_244634cute7productE,@object
	.size		_ZN40_INTERNAL_7b9977e0_4_k_cu_26140ea3_244634cute7productE,(_ZN40_INTERNAL_7b9977e0_4_k_cu_26140ea3_244634cuda3std3__45__cpo3endE - _ZN40_INTERNAL_7b9977e0_4_k_cu_26140ea3_244634cute7productE)
_ZN40_INTERNAL_7b9977e0_4_k_cu_26140ea3_244634cute7productE:
	.zero		1
	.type		_ZN40_INTERNAL_7b9977e0_4_k_cu_26140ea3_244634cuda3std3__45__cpo3endE,@object
	.size		_ZN40_INTERNAL_7b9977e0_4_k_cu_26140ea3_244634cuda3std3__45__cpo3endE,(_ZN40_INTERNAL_7b9977e0_4_k_cu_26140ea3_244634cuda3std3__419piecewise_constructE - _ZN40_INTERNAL_7b9977e0_4_k_cu_26140ea3_244634cuda3std3__45__cpo3endE)
_ZN40_INTERNAL_7b9977e0_4_k_cu_26140ea3_244634cuda3std3__45__cpo3endE:
	.zero		1
	.type		_ZN40_INTERNAL_7b9977e0_4_k_cu_26140ea3_244634cuda3std3__419piecewise_constructE,@object
	.size		_ZN40_INTERNAL_7b9977e0_4_k_cu_26140ea3_244634cuda3std3__419piecewise_constructE,(_ZN40_INTERNAL_7b9977e0_4_k_cu_26140ea3_244634cuda3std3__45__cpo4cendE - _ZN40_INTERNAL_7b9977e0_4_k_cu_26140ea3_244634cuda3std3__419piecewise_constructE)
_ZN40_INTERNAL_7b9977e0_4_k_cu_26140ea3_244634cuda3std3__419piecewise_constructE:
	.zero		1
	.type		_ZN40_INTERNAL_7b9977e0_4_k_cu_26140ea3_244634cuda3std3__45__cpo4cendE,@object
	.size		_ZN40_INTERNAL_7b9977e0_4_k_cu_26140ea3_244634cuda3std3__45__cpo4cendE,(_ZN40_INTERNAL_7b9977e0_4_k_cu_26140ea3_244634cuda3std6ranges3__45__cpo4swapE - _ZN40_INTERNAL_7b9977e0_4_k_cu_26140ea3_244634cuda3std3__45__cpo4cendE)
_ZN40_INTERNAL_7b9977e0_4_k_cu_26140ea3_244634cuda3std3__45__cpo4cendE:
	.zero		1
	.type		_ZN40_INTERNAL_7b9977e0_4_k_cu_26140ea3_244634cuda3std6ranges3__45__cpo4swapE,@object
	.size		_ZN40_INTERNAL_7b9977e0_4_k_cu_26140ea3_244634cuda3std6ranges3__45__cpo4swapE,(.L_7 - _ZN40_INTERNAL_7b9977e0_4_k_cu_26140ea3_244634cuda3std6ranges3__45__cpo4swapE)
_ZN40_INTERNAL_7b9977e0_4_k_cu_26140ea3_244634cuda3std6ranges3__45__cpo4swapE:
	.zero		1
.L_7:


//--------------------- .nv.constant0._ZN7cutlass13device_kernelINS_4gemm6kernel13GemmUniversalIN4cute5tupleIJiiiiEEENS1_10collective13CollectiveMmaINS1_37MainloopSm90TmaGmmaWarpSpecializedFP8ILi3ENS5_IJNS4_1CILi1EEESB_SB_EEENS1_32KernelTmaWarpSpecializedPingpongEEENS5_IJNSA_ILi64EEESF_NSA_ILi32EEEEEENS_12float_e4m3_tENS5_IJlSB_lEEESI_SJ_NS4_8TiledMMAINS4_8MMA_AtomIJNS4_4SM904GMMA30MMA_64x64x32_F32E4M3E4M3_SS_TNILNSN_7ScaleInE1ELSP_1EEEEEENS4_6LayoutISC_NS5_IJNSA_ILi0EEEST_ST_EEEEENS5_IJNS4_10UnderscoreESW_SW_EEEEENS4_13SM90_TMA_LOADENS4_14ComposedLayoutINS4_7SwizzleILi1ELi4ELi3EEENS4_18smem_ptr_flag_bitsILi8EEENSS_INS5_IJNSA_ILi8EEESG_EEENS5_IJSG_SB_EEEEEEEvNS4_8identityESZ_S19_vS1A_EENS_8epilogue10collective6detail29Sm90TmaWarpSpecializedAdapterINS1D_15DefaultEpilogueISI_SJ_SJ_NS1C_6thread17LinearCombinationISI_Li1EffLNS1H_9ScaleType4KindE0ELNS_15FloatRoundStyleE2ESI_EENS1_15EpilogueDefaultEEEEEvvEEEEvNT_6ParamsE --------------------------
	.section	.nv.constant0._ZN7cutlass13device_kernelINS_4gemm6kernel13GemmUniversalIN4cute5tupleIJiiiiEEENS1_10collective13CollectiveMmaINS1_37MainloopSm90TmaGmmaWarpSpecializedFP8ILi3ENS5_IJNS4_1CILi1EEESB_SB_EEENS1_32KernelTmaWarpSpecializedPingpongEEENS5_IJNSA_ILi64EEESF_NSA_ILi32EEEEEENS_12float_e4m3_tENS5_IJlSB_lEEESI_SJ_NS4_8TiledMMAINS4_8MMA_AtomIJNS4_4SM904GMMA30MMA_64x64x32_F32E4M3E4M3_SS_TNILNSN_7ScaleInE1ELSP_1EEEEEENS4_6LayoutISC_NS5_IJNSA_ILi0EEEST_ST_EEEEENS5_IJNS4_10UnderscoreESW_SW_EEEEENS4_13SM90_TMA_LOADENS4_14ComposedLayoutINS4_7SwizzleILi1ELi4ELi3EEENS4_18smem_ptr_flag_bitsILi8EEENSS_INS5_IJNSA_ILi8EEESG_EEENS5_IJSG_SB_EEEEEEEvNS4_8identityESZ_S19_vS1A_EENS_8epilogue10collective6detail29Sm90TmaWarpSpecializedAdapterINS1D_15DefaultEpilogueISI_SJ_SJ_NS1C_6thread17LinearCombinationISI_Li1EffLNS1H_9ScaleType4KindE0ELNS_15FloatRoundStyleE2ESI_EENS1_15EpilogueDefaultEEEEEvvEEEEvNT_6ParamsE,"a",@progbits
	.sectionflags	@""
	.align	4
.nv.constant0._ZN7cutlass13device_kernelINS_4gemm6kernel13GemmUniversalIN4cute5tupleIJiiiiEEENS1_10collective13CollectiveMmaINS1_37MainloopSm90TmaGmmaWarpSpecializedFP8ILi3ENS5_IJNS4_1CILi1EEESB_SB_EEENS1_32KernelTmaWarpSpecializedPingpongEEENS5_IJNSA_ILi64EEESF_NSA_ILi32EEEEEENS_12float_e4m3_tENS5_IJlSB_lEEESI_SJ_NS4_8TiledMMAINS4_8MMA_AtomIJNS4_4SM904GMMA30MMA_64x64x32_F32E4M3E4M3_SS_TNILNSN_7ScaleInE1ELSP_1EEEEEENS4_6LayoutISC_NS5_IJNSA_ILi0EEEST_ST_EEEEENS5_IJNS4_10UnderscoreESW_SW_EEEEENS4_13SM90_TMA_LOADENS4_14ComposedLayoutINS4_7SwizzleILi1ELi4ELi3EEENS4_18smem_ptr_flag_bitsILi8EEENSS_INS5_IJNSA_ILi8EEESG_EEENS5_IJSG_SB_EEEEEEEvNS4_8identityESZ_S19_vS1A_EENS_8epilogue10collective6detail29Sm90TmaWarpSpecializedAdapterINS1D_15DefaultEpilogueISI_SJ_SJ_NS1C_6thread17LinearCombinationISI_Li1EffLNS1H_9ScaleType4KindE0ELNS_15FloatRoundStyleE2ESI_EENS1_15EpilogueDefaultEEEEEvvEEEEvNT_6ParamsE:
	.zero		1664


//--------------------- SYMBOLS --------------------------

	.type		.nv.reservedSmem.offset0,@object
	.size		.nv.reservedSmem.offset0,0x4
